	.headerflags	@"EF_CUDA_TEXMODE_UNIFIED EF_CUDA_64BIT_ADDRESS EF_CUDA_ACCELERATORS EF_CUDA_SM90 EF_CUDA_VIRTUAL_SM(EF_CUDA_SM90)"
	.elftype	@"ET_EXEC"


//--------------------- .nv.info                  --------------------------
	.section	.nv.info,"",@"SHT_CUDA_INFO"
	.align	4


	//----- nvinfo : EIATTR_REGCOUNT
	.align		4
        /*0000*/ 	.byte	0x04, 0x2f
        /*0002*/ 	.short	(.L_3 - .L_2)
	.align		4
.L_2:
        /*0004*/ 	.word	index@(triton_poi_fused_cat_53)
        /*0008*/ 	.word	0x00000050


	//----- nvinfo : EIATTR_MIN_STACK_SIZE
	.align		4
.L_3:
        /*000c*/ 	.byte	0x04, 0x12
        /*000e*/ 	.short	(.L_5 - .L_4)
	.align		4
.L_4:
        /*0010*/ 	.word	index@(triton_poi_fused_cat_53)
        /*0014*/ 	.word	0x00000000


	//----- nvinfo : EIATTR_FRAME_SIZE
	.align		4
.L_5:
        /*0018*/ 	.byte	0x04, 0x11
        /*001a*/ 	.short	(.L_7 - .L_6)
	.align		4
.L_6:
        /*001c*/ 	.word	index@(triton_poi_fused_cat_53)
        /*0020*/ 	.word	0x00000000


	//----- nvinfo : EIATTR_MIN_STACK_SIZE
	.align		4
.L_7:
        /*0024*/ 	.byte	0x04, 0x12
        /*0026*/ 	.short	(.L_9 - .L_8)
	.align		4
.L_8:
        /*0028*/ 	.word	index@(triton_poi_fused_cat_53)
        /*002c*/ 	.word	0x00000000
.L_9:


//--------------------- .nv.info.triton_poi_fused_cat_53 --------------------------
	.section	.nv.info.triton_poi_fused_cat_53,"",@"SHT_CUDA_INFO"
	.sectionflags	@""
	.align	4


	//----- nvinfo : EIATTR_CUDA_API_VERSION
	.align		4
        /*0000*/ 	.byte	0x04, 0x37
        /*0002*/ 	.short	(.L_11 - .L_10)
.L_10:
        /*0004*/ 	.word	0x0000007c


	//----- nvinfo : EIATTR_KPARAM_INFO
	.align		4
.L_11:
        /*0008*/ 	.byte	0x04, 0x17
        /*000a*/ 	.short	(.L_13 - .L_12)
.L_12:
        /*000c*/ 	.word	0x00000000
        /*0010*/ 	.short	0x0015
        /*0012*/ 	.short	0x00a8
        /*0014*/ 	.byte	0x00, 0xf0, 0x11, 0x00


	//----- nvinfo : EIATTR_KPARAM_INFO
	.align		4
.L_13:
        /*0018*/ 	.byte	0x04, 0x17
        /*001a*/ 	.short	(.L_15 - .L_14)
.L_14:
        /*001c*/ 	.word	0x00000000
        /*0020*/ 	.short	0x0014
        /*0022*/ 	.short	0x00a0
        /*0024*/ 	.byte	0x00, 0xf4, 0x21, 0x00


	//----- nvinfo : EIATTR_KPARAM_INFO
	.align		4
.L_15:
        /*0028*/ 	.byte	0x04, 0x17
        /*002a*/ 	.short	(.L_17 - .L_16)
.L_16:
        /*002c*/ 	.word	0x00000000
        /*0030*/ 	.short	0x0013
        /*0032*/ 	.short	0x0098
        /*0034*/ 	.byte	0x00, 0xf4, 0x21, 0x00


	//----- nvinfo : EIATTR_KPARAM_INFO
	.align		4
.L_17:
        /*0038*/ 	.byte	0x04, 0x17
        /*003a*/ 	.short	(.L_19 - .L_18)
.L_18:
        /*003c*/ 	.word	0x00000000
        /*0040*/ 	.short	0x0012
        /*0042*/ 	.short	0x0090
        /*0044*/ 	.byte	0x00, 0xf4, 0x21, 0x00


	//----- nvinfo : EIATTR_KPARAM_INFO
	.align		4
.L_19:
        /*0048*/ 	.byte	0x04, 0x17
        /*004a*/ 	.short	(.L_21 - .L_20)
.L_20:
        /*004c*/ 	.word	0x00000000
        /*0050*/ 	.short	0x0011
        /*0052*/ 	.short	0x0088
        /*0054*/ 	.byte	0x00, 0xf4, 0x21, 0x00


	//----- nvinfo : EIATTR_KPARAM_INFO
	.align		4
.L_21:
        /*0058*/ 	.byte	0x04, 0x17
        /*005a*/ 	.short	(.L_23 - .L_22)
.L_22:
        /*005c*/ 	.word	0x00000000
        /*0060*/ 	.short	0x0010
        /*0062*/ 	.short	0x0080
        /*0064*/ 	.byte	0x00, 0xf4, 0x21, 0x00


	//----- nvinfo : EIATTR_KPARAM_INFO
	.align		4
.L_23:
        /*0068*/ 	.byte	0x04, 0x17
        /*006a*/ 	.short	(.L_25 - .L_24)
.L_24:
        /*006c*/ 	.word	0x00000000
        /*0070*/ 	.short	0x000f
        /*0072*/ 	.short	0x0078
        /*0074*/ 	.byte	0x00, 0xf4, 0x21, 0x00


	//----- nvinfo : EIATTR_KPARAM_INFO
	.align		4
.L_25:
        /*0078*/ 	.byte	0x04, 0x17
        /*007a*/ 	.short	(.L_27 - .L_26)
.L_26:
        /*007c*/ 	.word	0x00000000
        /*0080*/ 	.short	0x000e
        /*0082*/ 	.short	0x0070
        /*0084*/ 	.byte	0x00, 0xf4, 0x21, 0x00


	//----- nvinfo : EIATTR_KPARAM_INFO
	.align		4
.L_27:
        /*0088*/ 	.byte	0x04, 0x17
        /*008a*/ 	.short	(.L_29 - .L_28)
.L_28:
        /*008c*/ 	.word	0x00000000
        /*0090*/ 	.short	0x000d
        /*0092*/ 	.short	0x0068
        /*0094*/ 	.byte	0x00, 0xf4, 0x21, 0x00


	//----- nvinfo : EIATTR_KPARAM_INFO
	.align		4
.L_29:
        /*0098*/ 	.byte	0x04, 0x17
        /*009a*/ 	.short	(.L_31 - .L_30)
.L_30:
        /*009c*/ 	.word	0x00000000
        /*00a0*/ 	.short	0x000c
        /*00a2*/ 	.short	0x0060
        /*00a4*/ 	.byte	0x00, 0xf4, 0x21, 0x00


	//----- nvinfo : EIATTR_KPARAM_INFO
	.align		4
.L_31:
        /*00a8*/ 	.byte	0x04, 0x17
        /*00aa*/ 	.short	(.L_33 - .L_32)
.L_32:
        /*00ac*/ 	.word	0x00000000
        /*00b0*/ 	.short	0x000b
        /*00b2*/ 	.short	0x0058
        /*00b4*/ 	.byte	0x00, 0xf4, 0x21, 0x00


	//----- nvinfo : EIATTR_KPARAM_INFO
	.align		4
.L_33:
        /*00b8*/ 	.byte	0x04, 0x17
        /*00ba*/ 	.short	(.L_35 - .L_34)
.L_34:
        /*00bc*/ 	.word	0x00000000
        /*00c0*/ 	.short	0x000a
        /*00c2*/ 	.short	0x0050
        /*00c4*/ 	.byte	0x00, 0xf4, 0x21, 0x00


	//----- nvinfo : EIATTR_KPARAM_INFO
	.align		4
.L_35:
        /*00c8*/ 	.byte	0x04, 0x17
        /*00ca*/ 	.short	(.L_37 - .L_36)
.L_36:
        /*00cc*/ 	.word	0x00000000
        /*00d0*/ 	.short	0x0009
        /*00d2*/ 	.short	0x0048
        /*00d4*/ 	.byte	0x00, 0xf4, 0x21, 0x00


	//----- nvinfo : EIATTR_KPARAM_INFO
	.align		4
.L_37:
        /*00d8*/ 	.byte	0x04, 0x17
        /*00da*/ 	.short	(.L_39 - .L_38)
.L_38:
        /*00dc*/ 	.word	0x00000000
        /*00e0*/ 	.short	0x0008
        /*00e2*/ 	.short	0x0040
        /*00e4*/ 	.byte	0x00, 0xf4, 0x21, 0x00


	//----- nvinfo : EIATTR_KPARAM_INFO
	.align		4
.L_39:
        /*00e8*/ 	.byte	0x04, 0x17
        /*00ea*/ 	.short	(.L_41 - .L_40)
.L_40:
        /*00ec*/ 	.word	0x00000000
        /*00f0*/ 	.short	0x0007
        /*00f2*/ 	.short	0x0038
        /*00f4*/ 	.byte	0x00, 0xf4, 0x21, 0x00


	//----- nvinfo : EIATTR_KPARAM_INFO
	.align		4
.L_41:
        /*00f8*/ 	.byte	0x04, 0x17
        /*00fa*/ 	.short	(.L_43 - .L_42)
.L_42:
        /*00fc*/ 	.word	0x00000000
        /*0100*/ 	.short	0x0006
        /*0102*/ 	.short	0x0030
        /*0104*/ 	.byte	0x00, 0xf4, 0x21, 0x00


	//----- nvinfo : EIATTR_KPARAM_INFO
	.align		4
.L_43:
        /*0108*/ 	.byte	0x04, 0x17
        /*010a*/ 	.short	(.L_45 - .L_44)
.L_44:
        /*010c*/ 	.word	0x00000000
        /*0110*/ 	.short	0x0005
        /*0112*/ 	.short	0x0028
        /*0114*/ 	.byte	0x00, 0xf4, 0x21, 0x00


	//----- nvinfo : EIATTR_KPARAM_INFO
	.align		4
.L_45:
        /*0118*/ 	.byte	0x04, 0x17
        /*011a*/ 	.short	(.L_47 - .L_46)
.L_46:
        /*011c*/ 	.word	0x00000000
        /*0120*/ 	.short	0x0004
        /*0122*/ 	.short	0x0020
        /*0124*/ 	.byte	0x00, 0xf4, 0x21, 0x00


	//----- nvinfo : EIATTR_KPARAM_INFO
	.align		4
.L_47:
        /*0128*/ 	.byte	0x04, 0x17
        /*012a*/ 	.short	(.L_49 - .L_48)
.L_48:
        /*012c*/ 	.word	0x00000000
        /*0130*/ 	.short	0x0003
        /*0132*/ 	.short	0x0018
        /*0134*/ 	.byte	0x00, 0xf4, 0x21, 0x00


	//----- nvinfo : EIATTR_KPARAM_INFO
	.align		4
.L_49:
        /*0138*/ 	.byte	0x04, 0x17
        /*013a*/ 	.short	(.L_51 - .L_50)
.L_50:
        /*013c*/ 	.word	0x00000000
        /*0140*/ 	.short	0x0002
        /*0142*/ 	.short	0x0010
        /*0144*/ 	.byte	0x00, 0xf4, 0x21, 0x00


	//----- nvinfo : EIATTR_KPARAM_INFO
	.align		4
.L_51:
        /*0148*/ 	.byte	0x04, 0x17
        /*014a*/ 	.short	(.L_53 - .L_52)
.L_52:
        /*014c*/ 	.word	0x00000000
        /*0150*/ 	.short	0x0001
        /*0152*/ 	.short	0x0008
        /*0154*/ 	.byte	0x00, 0xf4, 0x21, 0x00


	//----- nvinfo : EIATTR_KPARAM_INFO
	.align		4
.L_53:
        /*0158*/ 	.byte	0x04, 0x17
        /*015a*/ 	.short	(.L_55 - .L_54)
.L_54:
        /*015c*/ 	.word	0x00000000
        /*0160*/ 	.short	0x0000
        /*0162*/ 	.short	0x0000
        /*0164*/ 	.byte	0x00, 0xf4, 0x21, 0x00


	//----- nvinfo : EIATTR_SPARSE_MMA_MASK
	.align		4
.L_55:
        /*0168*/ 	.byte	0x03, 0x50
        /*016a*/ 	.short	0x0000


	//----- nvinfo : EIATTR_MAXREG_COUNT
	.align		4
        /*016c*/ 	.byte	0x03, 0x1b
        /*016e*/ 	.short	0x00ff


	//----- nvinfo : EIATTR_EXIT_INSTR_OFFSETS
	.align		4
        /*0170*/ 	.byte	0x04, 0x1c
        /*0172*/ 	.short	(.L_57 - .L_56)


	//   ....[0]....
.L_56:
        /*0174*/ 	.word	0x00003e90


	//----- nvinfo : EIATTR_REQNTID
	.align		4
.L_57:
        /*0178*/ 	.byte	0x04, 0x10
        /*017a*/ 	.short	(.L_59 - .L_58)
.L_58:
        /*017c*/ 	.word	0x00000080
        /*0180*/ 	.word	0x00000001
        /*0184*/ 	.word	0x00000001


	//----- nvinfo : EIATTR_CBANK_PARAM_SIZE
	.align		4
.L_59:
        /*0188*/ 	.byte	0x03, 0x19
        /*018a*/ 	.short	0x00ac


	//----- nvinfo : EIATTR_PARAM_CBANK
	.align		4
        /*018c*/ 	.byte	0x04, 0x0a
        /*018e*/ 	.short	(.L_61 - .L_60)
	.align		4
.L_60:
        /*0190*/ 	.word	index@(.nv.constant0.triton_poi_fused_cat_53)
        /*0194*/ 	.short	0x0210
        /*0196*/ 	.short	0x00ac


	//----- nvinfo : EIATTR_SW_WAR
	.align		4
.L_61:
        /*0198*/ 	.byte	0x04, 0x36
        /*019a*/ 	.short	(.L_63 - .L_62)
.L_62:
        /*019c*/ 	.word	0x00000008
.L_63:


//--------------------- .nv.callgraph             --------------------------
	.section	.nv.callgraph,"",@"SHT_CUDA_CALLGRAPH"
	.align	4
	.sectionentsize	8
	.align		4
        /*0000*/ 	.word	0x00000000
	.align		4
        /*0004*/ 	.word	0xffffffff
	.align		4
        /*0008*/ 	.word	0x00000000
	.align		4
        /*000c*/ 	.word	0xfffffffe
	.align		4
        /*0010*/ 	.word	0x00000000
	.align		4
        /*0014*/ 	.word	0xfffffffd
	.align		4
        /*0018*/ 	.word	0x00000000
	.align		4
        /*001c*/ 	.word	0xfffffffc


//--------------------- .nv.constant4             --------------------------
	.section	.nv.constant4,"a",@progbits
	.align	8
	.align		8
.nv.constant4:
        /*0000*/ 	.dword	_$_str
	.align		8
        /*0008*/ 	.dword	_$_str_$_2


//--------------------- .text.triton_poi_fused_cat_53 --------------------------
	.section	.text.triton_poi_fused_cat_53,"ax",@progbits
	.align	128
        .global         triton_poi_fused_cat_53
        .type           triton_poi_fused_cat_53,@function
        .size           triton_poi_fused_cat_53,(.L_x_1 - triton_poi_fused_cat_53)
        .other          triton_poi_fused_cat_53,@"STO_CUDA_ENTRY STV_DEFAULT"
triton_poi_fused_cat_53:
.text.triton_poi_fused_cat_53:
[----:B------:R-:W-:Y:S01]  /*0000*/  LDC R1, c[0x0][0x28] ;  /* 0x00000a00ff017b82 */ /* 0x000fe20000000800 */
[----:B------:R-:W1:Y:S01]  /*0010*/  S2R R0, SR_TID.X ;  /* 0x0000000000007919 */ /* 0x000e620000002100 */
[----:B------:R-:W-:-:S06]  /*0020*/  ULDC.64 UR6, c[0x0][0x238] ;  /* 0x00008e0000067ab9 */ /* 0x000fcc0000000a00 */
[----:B------:R-:W2:Y:S01]  /*0030*/  LDC.64 R64, c[0x0][0x240] ;  /* 0x00009000ff407b82 */ /* 0x000ea20000000a00 */
[----:B------:R-:W-:Y:S01]  /*0040*/  ULDC.64 UR8, c[0x0][0x260] ;  /* 0x0000980000087ab9 */ /* 0x000fe20000000a00 */
[----:B------:R-:W3:Y:S01]  /*0050*/  S2R R3, SR_CTAID.X ;  /* 0x0000000000037919 */ /* 0x000ee20000002500 */
[----:B------:R-:W-:Y:S01]  /*0060*/  ULDC.64 UR10, c[0x0][0x288] ;  /* 0x0000a200000a7ab9 */ /* 0x000fe20000000a00 */
[----:B------:R-:W-:Y:S02]  /*0070*/  CS2R R36, SRZ ;  /* 0x0000000000247805 */ /* 0x000fe4000001ff00 */
[----:B------:R-:W-:Y:S02]  /*0080*/  CS2R R38, SRZ ;  /* 0x0000000000267805 */ /* 0x000fe4000001ff00 */
[----:B------:R-:W-:Y:S02]  /*0090*/  CS2R R40, SRZ ;  /* 0x0000000000287805 */ /* 0x000fe4000001ff00 */
[----:B------:R-:W-:Y:S01]  /*00a0*/  CS2R R42, SRZ ;  /* 0x00000000002a7805 */ /* 0x000fe2000001ff00 */
[----:B------:R-:W4:Y:S01]  /*00b0*/  LDC.64 R60, c[0x0][0x268] ;  /* 0x00009a00ff3c7b82 */ /* 0x000f220000000a00 */
[----:B------:R-:W-:Y:S01]  /*00c0*/  ULDC.64 UR4, c[0x0][0x208] ;  /* 0x0000820000047ab9 */ /* 0x000fe20000000a00 */
[----:B------:R-:W-:-:S02]  /*00d0*/  CS2R R16, SRZ ;  /* 0x0000000000107805 */ /* 0x000fc4000001ff00 */
[----:B------:R-:W-:Y:S02]  /*00e0*/  CS2R R18, SRZ ;  /* 0x0000000000127805 */ /* 0x000fe4000001ff00 */
[----:B------:R-:W-:Y:S02]  /*00f0*/  CS2R R20, SRZ ;  /* 0x0000000000147805 */ /* 0x000fe4000001ff00 */
[----:B------:R-:W-:Y:S02]  /*0100*/  CS2R R22, SRZ ;  /* 0x0000000000167805 */ /* 0x000fe4000001ff00 */
[----:B------:R-:W-:Y:S02]  /*0110*/  CS2R R12, SRZ ;  /* 0x00000000000c7805 */ /* 0x000fe4000001ff00 */
[----:B------:R-:W-:Y:S01]  /*0120*/  CS2R R14, SRZ ;  /* 0x00000000000e7805 */ /* 0x000fe2000001ff00 */
[----:B------:R-:W5:Y:S01]  /*0130*/  LDC.64 R52, c[0x0][0x218] ;  /* 0x00008600ff347b82 */ /* 0x000f620000000a00 */
[----:B-1----:R-:W-:-:S05]  /*0140*/  IMAD.SHL.U32 R0, R0, 0x4, RZ ;  /* 0x0000000400007824 */ /* 0x002fca00078e00ff */
[----:B------:R-:W-:-:S05]  /*0150*/  LOP3.LUT R0, R0, 0x1fc, RZ, 0xc0, !PT ;  /* 0x000001fc00007812 */ /* 0x000fca00078ec0ff */
[----:B---3--:R-:W-:-:S04]  /*0160*/  IMAD R0, R3, 0x400, R0 ;  /* 0x0000040003007824 */ /* 0x008fc800078e0200 */
[C---:B------:R-:W-:Y:S02]  /*0170*/  VIADD R3, R0.reuse, 0x200 ;  /* 0x0000020000037836 */ /* 0x040fe40000000000 */
[----:B------:R-:W-:-:S04]  /*0180*/  IMAD.HI R2, R0, 0x4ec4ec4f, RZ ;  /* 0x4ec4ec4f00027827 */ /* 0x000fc800078e02ff */
[----:B------:R-:W-:Y:S01]  /*0190*/  IMAD.HI R26, R3, 0x4ec4ec4f, RZ ;  /* 0x4ec4ec4f031a7827 */ /* 0x000fe200078e02ff */
[----:B------:R-:W-:-:S04]  /*01a0*/  SHF.R.U32.HI R5, RZ, 0x1f, R2 ;  /* 0x0000001fff057819 */ /* 0x000fc80000011602 */
[----:B------:R-:W-:Y:S02]  /*01b0*/  SHF.R.U32.HI R7, RZ, 0x1f, R26 ;  /* 0x0000001fff077819 */ /* 0x000fe4000001161a */
[----:B------:R-:W-:Y:S02]  /*01c0*/  LEA.HI.SX32 R27, R2, R5, 0x18 ;  /* 0x00000005021b7211 */ /* 0x000fe400078fc2ff */
[----:B------:R-:W-:-:S03]  /*01d0*/  LEA.HI.SX32 R26, R26, R7, 0x18 ;  /* 0x000000071a1a7211 */ /* 0x000fc600078fc2ff */
[C---:B------:R-:W-:Y:S02]  /*01e0*/  IMAD.SHL.U32 R28, R27.reuse, 0x80, RZ ;  /* 0x000000801b1c7824 */ /* 0x040fe400078e00ff */
[C---:B------:R-:W-:Y:S02]  /*01f0*/  IMAD R2, R26.reuse, -0x340, R3 ;  /* 0xfffffcc01a027824 */ /* 0x040fe400078e0203 */
[----:B------:R-:W-:Y:S02]  /*0200*/  IMAD R5, R26, 0x140, RZ ;  /* 0x000001401a057824 */ /* 0x000fe400078e02ff */
[----:B------:R-:W-:Y:S01]  /*0210*/  IMAD R3, R27, -0x340, R0 ;  /* 0xfffffcc01b037824 */ /* 0x000fe200078e0200 */
[----:B------:R-:W-:Y:S01]  /*0220*/  SHF.R.S32.HI R44, RZ, 0x1f, R2 ;  /* 0x0000001fff2c7819 */ /* 0x000fe20000011402 */
[----:B------:R-:W-:Y:S01]  /*0230*/  VIADD R6, R2, 0xffffff80 ;  /* 0xffffff8002067836 */ /* 0x000fe20000000000 */
[----:B------:R-:W-:Y:S01]  /*0240*/  IADD3 R4, P0, R2, R5, RZ ;  /* 0x0000000502047210 */ /* 0x000fe20007f1e0ff */
[----:B------:R-:W-:Y:S01]  /*0250*/  IMAD.SHL.U32 R11, R26, 0x100, RZ ;  /* 0x000001001a0b7824 */ /* 0x000fe200078e00ff */
[----:B------:R-:W-:Y:S01]  /*0260*/  SHF.R.S32.HI R29, RZ, 0x1f, R3 ;  /* 0x0000001fff1d7819 */ /* 0x000fe20000011403 */
[----:B------:R-:W-:Y:S01]  /*0270*/  VIADD R7, R3, 0xfffffe40 ;  /* 0xfffffe4003077836 */ /* 0x000fe20000000000 */
[----:B------:R-:W-:-:S02]  /*0280*/  LEA.HI.X.SX32 R5, R5, R44, 0x1, P0 ;  /* 0x0000002c05057211 */ /* 0x000fc400000f0eff */
[----:B------:R-:W-:Y:S02]  /*0290*/  LEA R8, P1, R4, UR6, 0x2 ;  /* 0x0000000604087c11 */ /* 0x000fe4000f8210ff */
[----:B------:R-:W-:Y:S02]  /*02a0*/  ISETP.GE.U32.AND P2, PT, R6, 0x140, PT ;  /* 0x000001400600780c */ /* 0x000fe40003f46070 */
[----:B------:R-:W-:Y:S02]  /*02b0*/  LEA.HI.X R9, R4, UR7, R5, 0x2, P1 ;  /* 0x0000000704097c11 */ /* 0x000fe400088f1405 */
[----:B------:R-:W-:Y:S02]  /*02c0*/  IADD3 R4, P1, R3, R28, RZ ;  /* 0x0000001c03047210 */ /* 0x000fe40007f3e0ff */
[----:B------:R-:W-:Y:S01]  /*02d0*/  ISETP.GE.U32.AND P0, PT, R7, 0x80, PT ;  /* 0x000000800700780c */ /* 0x000fe20003f06070 */
[----:B--2---:R-:W-:Y:S01]  /*02e0*/  IMAD.WIDE R6, R2, 0x4, R64 ;  /* 0x0000000402067825 */ /* 0x004fe200078e0240 */
[----:B------:R-:W-:-:S02]  /*02f0*/  LEA.HI.X.SX32 R5, R28, R29, 0x1, P1 ;  /* 0x0000001d1c057211 */ /* 0x000fc400008f0eff */
[----:B------:R-:W-:-:S03]  /*0300*/  LEA R24, P1, R4, UR8, 0x2 ;  /* 0x0000000804187c11 */ /* 0x000fc6000f8210ff */
[----:B------:R4:W2:Y:S01]  /*0310*/  @!P2 LDG.E.EL.128 R36, desc[UR4][R6.64+-0x200] ;  /* 0xfffe00040624a981 */ /* 0x0008a2000c2e1d00 */
[----:B------:R-:W-:Y:S02]  /*0320*/  LEA.HI.X R25, R4, UR9, R5, 0x2, P1 ;  /* 0x0000000904197c11 */ /* 0x000fe400088f1405 */
[----:B------:R-:W1:Y:S01]  /*0330*/  LDC.64 R4, c[0x0][0x290] ;  /* 0x0000a400ff047b82 */ /* 0x000e620000000a00 */
[----:B------:R-:W-:Y:S01]  /*0340*/  IADD3 R10, P1, R2, R11, RZ ;  /* 0x0000000b020a7210 */ /* 0x000fe20007f3e0ff */
[----:B------:R3:W5:Y:S03]  /*0350*/  @!P2 LDG.E.EL.128 R40, desc[UR4][R8.64+-0x200] ;  /* 0xfffe00040828a981 */ /* 0x000766000c2e1d00 */
[----:B------:R-:W-:Y:S01]  /*0360*/  LEA.HI.X.SX32 R11, R11, R44, 0x1, P1 ;  /* 0x0000002c0b0b7211 */ /* 0x000fe200008f0eff */
[----:B------:R-:W5:Y:S01]  /*0370*/  @!P0 LDG.E.EL.128 R16, desc[UR4][R24.64+-0x700] ;  /* 0xfff9000418108981 */ /* 0x000f62000c2e1d00 */
[----:B------:R-:W-:Y:S01]  /*0380*/  LEA R32, P1, R10, UR10, 0x2 ;  /* 0x0000000a0a207c11 */ /* 0x000fe2000f8210ff */
[----:B----4-:R-:W-:-:S03]  /*0390*/  IMAD.WIDE R6, R3, 0x4, R60 ;  /* 0x0000000403067825 */ /* 0x010fc600078e023c */
[----:B------:R-:W-:Y:S02]  /*03a0*/  LEA.HI.X R33, R10, UR11, R11, 0x2, P1 ;  /* 0x0000000b0a217c11 */ /* 0x000fe400088f140b */
[C---:B------:R-:W-:Y:S01]  /*03b0*/  ISETP.GT.AND P1, PT, R2.reuse, 0x23f, PT ;  /* 0x0000023f0200780c */ /* 0x040fe20003f24270 */
[----:B------:R4:W5:Y:S01]  /*03c0*/  @!P0 LDG.E.EL.128 R20, desc[UR4][R6.64+-0x700] ;  /* 0xfff9000406148981 */ /* 0x000962000c2e1d00 */
[----:B---3--:R-:W-:Y:S02]  /*03d0*/  CS2R R8, SRZ ;  /* 0x0000000000087805 */ /* 0x008fe4000001ff00 */
[----:B------:R-:W-:Y:S01]  /*03e0*/  CS2R R10, SRZ ;  /* 0x00000000000a7805 */ /* 0x000fe2000001ff00 */
[----:B-1----:R-:W-:-:S08]  /*03f0*/  IMAD.WIDE R30, R2, 0x4, R4 ;  /* 0x00000004021e7825 */ /* 0x002fd000078e0204 */
[----:B------:R1:W3:Y:S04]  /*0400*/  @P1 LDG.E.EL.128 R8, desc[UR4][R32.64+-0x900] ;  /* 0xfff7000420081981 */ /* 0x0002e8000c2e1d00 */
[----:B------:R1:W3:Y:S01]  /*0410*/  @P1 LDG.E.EL.128 R12, desc[UR4][R30.64+-0x900] ;  /* 0xfff700041e0c1981 */ /* 0x0002e2000c2e1d00 */
[C---:B----4-:R-:W-:Y:S02]  /*0420*/  IMAD R6, R27.reuse, 0x140, RZ ;  /* 0x000001401b067824 */ /* 0x050fe400078e02ff */
[----:B0-----:R-:W-:-:S03]  /*0430*/  IMAD.SHL.U32 R24, R27, 0x100, RZ ;  /* 0x000001001b187824 */ /* 0x001fc600078e00ff */
[----:B------:R-:W-:Y:S02]  /*0440*/  IADD3 R27, P3, R3, R6, RZ ;  /* 0x00000006031b7210 */ /* 0x000fe40007f7e0ff */
[----:B------:R-:W-:Y:S02]  /*0450*/  IADD3 R7, P4, R3, R24, RZ ;  /* 0x0000001803077210 */ /* 0x000fe40007f9e0ff */
[-C--:B------:R-:W-:Y:S02]  /*0460*/  LEA.HI.X.SX32 R46, R6, R29.reuse, 0x1, P3 ;  /* 0x0000001d062e7211 */ /* 0x080fe400018f0eff */
[----:B------:R-:W-:Y:S02]  /*0470*/  ISETP.GT.AND P6, PT, R3, 0x23f, PT ;  /* 0x0000023f0300780c */ /* 0x000fe40003fc4270 */
[----:B------:R-:W-:Y:S02]  /*0480*/  LEA R66, P3, R27, UR6, 0x2 ;  /* 0x000000061b427c11 */ /* 0x000fe4000f8610ff */
[----:B------:R-:W-:-:S02]  /*0490*/  LEA.HI.X.SX32 R34, R24, R29, 0x1, P4 ;  /* 0x0000001d18227211 */ /* 0x000fc400020f0eff */
[----:B------:R-:W-:Y:S01]  /*04a0*/  LEA R6, P4, R7, UR10, 0x2 ;  /* 0x0000000a07067c11 */ /* 0x000fe2000f8810ff */
[----:B------:R-:W-:Y:S01]  /*04b0*/  IMAD.WIDE R56, R3, 0x4, R4 ;  /* 0x0000000403387825 */ /* 0x000fe200078e0204 */
[----:B------:R-:W-:Y:S02]  /*04c0*/  LEA.HI.X R67, R27, UR7, R46, 0x2, P3 ;  /* 0x000000071b437c11 */ /* 0x000fe400098f142e */
[----:B-1----:R-:W-:Y:S02]  /*04d0*/  CS2R R32, SRZ ;  /* 0x0000000000207805 */ /* 0x002fe4000001ff00 */
[C---:B------:R-:W-:Y:S01]  /*04e0*/  ISETP.GE.AND P3, PT, R3.reuse, 0x80, PT ;  /* 0x000000800300780c */ /* 0x040fe20003f66270 */
[----:B------:R-:W-:Y:S01]  /*04f0*/  IMAD.IADD R47, R3, 0x1, R28 ;  /* 0x00000001032f7824 */ /* 0x000fe200078e021c */
[----:B------:R-:W-:Y:S02]  /*0500*/  LEA.HI.X R7, R7, UR11, R34, 0x2, P4 ;  /* 0x0000000b07077c11 */ /* 0x000fe4000a0f1422 */
[----:B------:R-:W-:-:S02]  /*0510*/  CS2R R34, SRZ ;  /* 0x0000000000227805 */ /* 0x000fc4000001ff00 */
[----:B------:R-:W-:Y:S01]  /*0520*/  CS2R R28, SRZ ;  /* 0x00000000001c7805 */ /* 0x000fe2000001ff00 */
[----:B------:R-:W0:Y:S01]  /*0530*/  LDC.64 R24, c[0x0][0x210] ;  /* 0x00008400ff187b82 */ /* 0x000e220000000a00 */
[----:B--2---:R-:W-:Y:S02]  /*0540*/  SEL R48, R39, RZ, !P2 ;  /* 0x000000ff27307207 */ /* 0x004fe40005000000 */
[----:B------:R-:W-:Y:S02]  /*0550*/  SEL R30, R38, RZ, !P2 ;  /* 0x000000ff261e7207 */ /* 0x000fe40005000000 */
[----:B-----5:R-:W-:Y:S02]  /*0560*/  SEL R39, R42, RZ, !P2 ;  /* 0x000000ff2a277207 */ /* 0x020fe40005000000 */
[----:B------:R-:W-:Y:S02]  /*0570*/  SEL R43, R43, RZ, !P2 ;  /* 0x000000ff2b2b7207 */ /* 0x000fe40005000000 */
[----:B------:R-:W-:Y:S01]  /*0580*/  SEL R19, R19, RZ, !P0 ;  /* 0x000000ff13137207 */ /* 0x000fe20004000000 */
[----:B------:R-:W-:Y:S01]  /*0590*/  FADD R39, R39, -R30 ;  /* 0x8000001e27277221 */ /* 0x000fe20000000000 */
[----:B------:R-:W-:Y:S01]  /*05a0*/  SEL R38, R41, RZ, !P2 ;  /* 0x000000ff29267207 */ /* 0x000fe20005000000 */
[----:B------:R-:W-:Y:S01]  /*05b0*/  FADD R41, R43, -R48 ;  /* 0x800000302b297221 */ /* 0x000fe20000000000 */
[----:B------:R-:W-:-:S05]  /*05c0*/  SEL R30, R23, RZ, !P0 ;  /* 0x000000ff171e7207 */ /* 0x000fca0004000000 */
[----:B------:R-:W-:Y:S01]  /*05d0*/  FADD R43, R19, -R30 ;  /* 0x8000001e132b7221 */ /* 0x000fe20000000000 */
[----:B---3--:R-:W-:Y:S02]  /*05e0*/  SEL R10, R10, RZ, P1 ;  /* 0x000000ff0a0a7207 */ /* 0x008fe40000800000 */
[----:B------:R-:W-:Y:S02]  /*05f0*/  SEL R19, R14, RZ, P1 ;  /* 0x000000ff0e137207 */ /* 0x000fe40000800000 */
[----:B------:R-:W-:-:S03]  /*0600*/  SEL R11, R11, RZ, P1 ;  /* 0x000000ff0b0b7207 */ /* 0x000fc60000800000 */
[----:B------:R-:W-:Y:S01]  /*0610*/  FADD R48, R10, -R19 ;  /* 0x800000130a307221 */ /* 0x000fe20000000000 */
[----:B------:R-:W-:Y:S02]  /*0620*/  SEL R10, R15, RZ, P1 ;  /* 0x000000ff0f0a7207 */ /* 0x000fe40000800000 */
[----:B------:R-:W-:-:S03]  /*0630*/  SEL R37, R37, RZ, !P2 ;  /* 0x000000ff25257207 */ /* 0x000fc60005000000 */
[----:B------:R-:W-:Y:S02]  /*0640*/  FADD R51, R11, -R10 ;  /* 0x8000000a0b337221 */ /* 0x000fe40000000000 */
[----:B------:R-:W1:Y:S01]  /*0650*/  LDC.64 R10, c[0x0][0x220] ;  /* 0x00008800ff0a7b82 */ /* 0x000e620000000a00 */
[----:B------:R-:W-:Y:S02]  /*0660*/  SEL R16, R16, RZ, !P0 ;  /* 0x000000ff10107207 */ /* 0x000fe40004000000 */
[----:B------:R-:W-:Y:S02]  /*0670*/  SEL R17, R17, RZ, !P0 ;  /* 0x000000ff11117207 */ /* 0x000fe40004000000 */
[----:B------:R-:W-:Y:S02]  /*0680*/  SEL R18, R18, RZ, !P0 ;  /* 0x000000ff12127207 */ /* 0x000fe40004000000 */
[----:B------:R-:W-:Y:S02]  /*0690*/  SEL R23, R22, RZ, !P0 ;  /* 0x000000ff16177207 */ /* 0x000fe40004000000 */
[----:B------:R-:W-:-:S02]  /*06a0*/  SEL R50, R21, RZ, !P0 ;  /* 0x000000ff15327207 */ /* 0x000fc40004000000 */
[----:B------:R-:W-:Y:S01]  /*06b0*/  SEL R49, R20, RZ, !P0 ;  /* 0x000000ff14317207 */ /* 0x000fe20004000000 */
[----:B------:R-:W-:Y:S01]  /*06c0*/  FADD R38, R38, -R37 ;  /* 0x8000002526267221 */ /* 0x000fe20000000000 */
[----:B------:R-:W-:Y:S02]  /*06d0*/  IMAD.SHL.U32 R37, R26, 0x80, RZ ;  /* 0x000000801a257824 */ /* 0x000fe400078e00ff */
[----:B------:R-:W-:Y:S01]  /*06e0*/  FADD R42, R18, -R23 ;  /* 0x80000017122a7221 */ /* 0x000fe20000000000 */
[----:B------:R-:W-:Y:S01]  /*06f0*/  FADD R50, R17, -R50 ;  /* 0x8000003211327221 */ /* 0x000fe20000000000 */
[----:B------:R-:W-:Y:S01]  /*0700*/  FADD R49, R16, -R49 ;  /* 0x8000003110317221 */ /* 0x000fe20000000000 */
[----:B------:R-:W-:Y:S02]  /*0710*/  CS2R R16, SRZ ;  /* 0x0000000000107805 */ /* 0x000fe4000001ff00 */
[----:B------:R-:W-:Y:S02]  /*0720*/  CS2R R18, SRZ ;  /* 0x0000000000127805 */ /* 0x000fe4000001ff00 */
[----:B------:R-:W-:Y:S01]  /*0730*/  IADD3 R4, P5, R2, R37, RZ ;  /* 0x0000002502047210 */ /* 0x000fe20007fbe0ff */
[----:B------:R-:W-:Y:S01]  /*0740*/  IMAD.IADD R55, R2, 0x1, R37 ;  /* 0x0000000102377824 */ /* 0x000fe200078e0225 */
[----:B------:R-:W-:-:S02]  /*0750*/  CS2R R30, SRZ ;  /* 0x00000000001e7805 */ /* 0x000fc4000001ff00 */
[----:B------:R-:W-:Y:S01]  /*0760*/  LEA.HI.X.SX32 R37, R37, R44, 0x1, P5 ;  /* 0x0000002c25257211 */ /* 0x000fe200028f0eff */
[----:B------:R2:W3:Y:S01]  /*0770*/  @P6 LDG.E.EL.128 R16, desc[UR4][R6.64+-0x900] ;  /* 0xfff7000406106981 */ /* 0x0004e2000c2e1d00 */
[----:B------:R-:W-:-:S03]  /*0780*/  LEA R14, P5, R4, UR8, 0x2 ;  /* 0x00000008040e7c11 */ /* 0x000fc6000f8a10ff */
[----:B------:R1:W4:Y:S01]  /*0790*/  @P6 LDG.E.EL.128 R28, desc[UR4][R56.64+-0x900] ;  /* 0xfff70004381c6981 */ /* 0x000322000c2e1d00 */
[----:B------:R-:W-:Y:S01]  /*07a0*/  LEA.HI.X R15, R4, UR9, R37, 0x2, P5 ;  /* 0x00000009040f7c11 */ /* 0x000fe2000a8f1425 */
[----:B--2---:R-:W-:Y:S01]  /*07b0*/  IMAD.WIDE R6, R3, 0x4, R52 ;  /* 0x0000000403067825 */ /* 0x004fe200078e0234 */
[----:B------:R-:W-:-:S04]  /*07c0*/  CS2R R4, SRZ ;  /* 0x0000000000047805 */ /* 0x000fc8000001ff00 */
[----:B------:R2:W5:Y:S01]  /*07d0*/  @!P3 LDG.E.EL.128 R32, desc[UR4][R6.64] ;  /* 0x000000040620b981 */ /* 0x000562000c2e1d00 */
[----:B-1----:R-:W-:Y:S01]  /*07e0*/  IMAD.WIDE R56, R3, 0x4, R10 ;  /* 0x0000000403387825 */ /* 0x002fe200078e020a */
[----:B--2---:R-:W-:-:S06]  /*07f0*/  CS2R R6, SRZ ;  /* 0x0000000000067805 */ /* 0x004fcc000001ff00 */
[----:B------:R-:W2:Y:S01]  /*0800*/  @!P3 LDG.E.EL.128 R4, desc[UR4][R56.64] ;  /* 0x000000043804b981 */ /* 0x000ea2000c2e1d00 */
[----:B------:R-:W-:Y:S01]  /*0810*/  ISETP.GE.AND P4, PT, R2, 0x80, PT ;  /* 0x000000800200780c */ /* 0x000fe20003f86270 */
[----:B0-----:R-:W-:Y:S01]  /*0820*/  IMAD.WIDE R46, R47, 0x4, R24 ;  /* 0x000000042f2e7825 */ /* 0x001fe200078e0218 */
[----:B------:R-:W-:-:S03]  /*0830*/  CS2R R26, SRZ ;  /* 0x00000000001a7805 */ /* 0x000fc6000001ff00 */
[----:B------:R-:W-:Y:S01]  /*0840*/  IMAD.WIDE R54, R55, 0x4, R24 ;  /* 0x0000000437367825 */ /* 0x000fe200078e0218 */
[----:B------:R-:W-:Y:S02]  /*0850*/  CS2R R24, SRZ ;  /* 0x0000000000187805 */ /* 0x000fe4000001ff00 */
[----:B------:R-:W-:Y:S02]  /*0860*/  CS2R R20, SRZ ;  /* 0x0000000000147805 */ /* 0x000fe4000001ff00 */
[----:B------:R-:W-:-:S03]  /*0870*/  CS2R R22, SRZ ;  /* 0x0000000000167805 */ /* 0x000fc6000001ff00 */
[----:B------:R-:W3:Y:S01]  /*0880*/  @!P4 LDG.E.EL.128 R24, desc[UR4][R54.64] ;  /* 0x000000043618c981 */ /* 0x000ee2000c2e1d00 */
[----:B------:R-:W-:Y:S01]  /*0890*/  CS2R R44, SRZ ;  /* 0x00000000002c7805 */ /* 0x000fe2000001ff00 */
[----:B------:R-:W-:Y:S02]  /*08a0*/  IMAD.WIDE R52, R2, 0x4, R52 ;  /* 0x0000000402347825 */ /* 0x000fe400078e0234 */
[----:B------:R0:W3:Y:S02]  /*08b0*/  @!P3 LDG.E.EL.128 R20, desc[UR4][R46.64] ;  /* 0x000000042e14b981 */ /* 0x0000e4000c2e1d00 */
[----:B0-----:R-:W-:-:S06]  /*08c0*/  CS2R R46, SRZ ;  /* 0x00000000002e7805 */ /* 0x001fcc000001ff00 */
[----:B------:R0:W3:Y:S01]  /*08d0*/  @!P4 LDG.E.EL.128 R44, desc[UR4][R52.64] ;  /* 0x00000004342cc981 */ /* 0x0000e2000c2e1d00 */
[----:B------:R-:W-:Y:S02]  /*08e0*/  SEL R8, R8, RZ, P1 ;  /* 0x000000ff08087207 */ /* 0x000fe40000800000 */
[----:B0-----:R-:W-:-:S05]  /*08f0*/  SEL R53, R12, RZ, P1 ;  /* 0x000000ff0c357207 */ /* 0x001fca0000800000 */
[----:B------:R-:W-:Y:S01]  /*0900*/  FADD R56, R8, -R53 ;  /* 0x8000003508387221 */ /* 0x000fe20000000000 */
[----:B------:R-:W-:Y:S02]  /*0910*/  SEL R8, R13, RZ, P1 ;  /* 0x000000ff0d087207 */ /* 0x000fe40000800000 */
[----:B------:R-:W-:-:S05]  /*0920*/  SEL R9, R9, RZ, P1 ;  /* 0x000000ff09097207 */ /* 0x000fca0000800000 */
[----:B------:R-:W-:Y:S01]  /*0930*/  FADD R57, R9, -R8 ;  /* 0x8000000809397221 */ /* 0x000fe20000000000 */
[----:B------:R-:W-:Y:S02]  /*0940*/  CS2R R8, SRZ ;  /* 0x0000000000087805 */ /* 0x000fe4000001ff00 */
[----:B--2---:R-:W-:-:S05]  /*0950*/  SEL R4, R4, RZ, !P3 ;  /* 0x000000ff04047207 */ /* 0x004fca0005800000 */
[----:B------:R-:W-:-:S04]  /*0960*/  FADD R54, R4, 9.9999997473787516356e-06 ;  /* 0x3727c5ac04367421 */ /* 0x000fc80000000000 */
[----:B------:R-:W0:Y:S01]  /*0970*/  MUFU.SQRT R55, R54 ;  /* 0x0000003600377308 */ /* 0x000e220000002000 */
[----:B------:R-:W-:-:S05]  /*0980*/  SEL R5, R5, RZ, !P3 ;  /* 0x000000ff05057207 */ /* 0x000fca0005800000 */
[----:B------:R-:W-:-:S04]  /*0990*/  FADD R5, R5, 9.9999997473787516356e-06 ;  /* 0x3727c5ac05057421 */ /* 0x000fc80000000000 */
[----:B------:R-:W1:Y:S01]  /*09a0*/  MUFU.SQRT R52, R5 ;  /* 0x0000000500347308 */ /* 0x000e620000002000 */
[----:B------:R-:W-:Y:S02]  /*09b0*/  SEL R6, R6, RZ, !P3 ;  /* 0x000000ff06067207 */ /* 0x000fe40005800000 */
[C---:B0-----:R-:W-:Y:S02]  /*09c0*/  FSETP.GT.AND P6, PT, R55.reuse, 8.50705917302346158658e+37, PT ;  /* 0x7e8000003700780b */ /* 0x041fe40003fc4000 */
[----:B------:R-:W-:Y:S01]  /*09d0*/  FSETP.GEU.AND P5, PT, R55, 1.175494350822287508e-38, PT ;  /* 0x008000003700780b */ /* 0x000fe20003fae000 */
[----:B------:R-:W-:Y:S02]  /*09e0*/  IMAD.MOV.U32 R4, RZ, RZ, 0x3e800000 ;  /* 0x3e800000ff047424 */ /* 0x000fe400078e00ff */
[----:B------:R-:W-:-:S03]  /*09f0*/  FADD R6, R6, 9.9999997473787516356e-06 ;  /* 0x3727c5ac06067421 */ /* 0x000fc60000000000 */
[----:B------:R-:W-:Y:S01]  /*0a00*/  FSEL R37, R4, 1, P6 ;  /* 0x3f80000004257808 */ /* 0x000fe20003000000 */
[----:B------:R0:W2:Y:S04]  /*0a10*/  MUFU.SQRT R5, R6 ;  /* 0x0000000600057308 */ /* 0x0000a80000002000 */
[----:B------:R-:W-:Y:S01]  /*0a20*/  @P6 FMUL R55, R55, 0.25 ;  /* 0x3e80000037376820 */ /* 0x000fe20000400000 */
[C---:B-1----:R-:W-:Y:S01]  /*0a30*/  FSETP.GT.AND P6, PT, R52.reuse, 8.50705917302346158658e+37, PT ;  /* 0x7e8000003400780b */ /* 0x042fe20003fc4000 */
[----:B------:R-:W-:Y:S02]  /*0a40*/  @!P5 FMUL R37, R37, 16777216 ;  /* 0x4b8000002525d820 */ /* 0x000fe40000400000 */
[----:B------:R-:W-:Y:S01]  /*0a50*/  @!P5 FMUL R55, R55, 16777216 ;  /* 0x4b8000003737d820 */ /* 0x000fe20000400000 */
[----:B------:R-:W-:-:S02]  /*0a60*/  FSETP.GEU.AND P5, PT, R52, 1.175494350822287508e-38, PT ;  /* 0x008000003400780b */ /* 0x000fc40003fae000 */
[----:B------:R-:W-:Y:S02]  /*0a70*/  SEL R7, R7, RZ, !P3 ;  /* 0x000000ff07077207 */ /* 0x000fe40005800000 */
[----:B------:R-:W-:-:S03]  /*0a80*/  FSEL R54, R4, 1, P6 ;  /* 0x3f80000004367808 */ /* 0x000fc60003000000 */
[----:B0-----:R-:W-:Y:S02]  /*0a90*/  FADD R6, R7, 9.9999997473787516356e-06 ;  /* 0x3727c5ac07067421 */ /* 0x001fe40000000000 */
[----:B------:R-:W-:Y:S01]  /*0aa0*/  @P6 FMUL R52, R52, 0.25 ;  /* 0x3e80000034346820 */ /* 0x000fe20000400000 */
[C---:B--2---:R-:W-:Y:S01]  /*0ab0*/  FSETP.GT.AND P6, PT, R5.reuse, 8.50705917302346158658e+37, PT ;  /* 0x7e8000000500780b */ /* 0x044fe20003fc4000 */
[----:B------:R-:W0:Y:S02]  /*0ac0*/  MUFU.SQRT R53, R6 ;  /* 0x0000000600357308 */ /* 0x000e240000002000 */
[----:B------:R-:W-:Y:S01]  /*0ad0*/  @!P5 FMUL R52, R52, 16777216 ;  /* 0x4b8000003434d820 */ /* 0x000fe20000400000 */
[----:B------:R-:W-:Y:S01]  /*0ae0*/  @!P5 FMUL R54, R54, 16777216 ;  /* 0x4b8000003636d820 */ /* 0x000fe20000400000 */
[----:B------:R-:W-:Y:S02]  /*0af0*/  FSETP.GEU.AND P5, PT, R5, 1.175494350822287508e-38, PT ;  /* 0x008000000500780b */ /* 0x000fe40003fae000 */
[----:B------:R-:W-:-:S06]  /*0b00*/  FSEL R13, R4, 1, P6 ;  /* 0x3f800000040d7808 */ /* 0x000fcc0003000000 */
[----:B------:R-:W-:Y:S01]  /*0b10*/  @P6 FMUL R5, R5, 0.25 ;  /* 0x3e80000005056820 */ /* 0x000fe20000400000 */
[----:B0-----:R-:W-:-:S04]  /*0b20*/  FSETP.GT.AND P6, PT, R53, 8.50705917302346158658e+37, PT ;  /* 0x7e8000003500780b */ /* 0x001fc80003fc4000 */
[----:B------:R-:W-:Y:S01]  /*0b30*/  @!P5 FMUL R5, R5, 16777216 ;  /* 0x4b8000000505d820 */ /* 0x000fe20000400000 */
[----:B------:R-:W-:Y:S01]  /*0b40*/  @!P5 FMUL R13, R13, 16777216 ;  /* 0x4b8000000d0dd820 */ /* 0x000fe20000400000 */
[----:B------:R-:W-:-:S04]  /*0b50*/  ISETP.GT.AND P5, PT, R3, 0x23f, PT ;  /* 0x0000023f0300780c */ /* 0x000fc80003fa4270 */
[----:B----4-:R-:W-:Y:S02]  /*0b60*/  SEL R7, R30, RZ, P5 ;  /* 0x000000ff1e077207 */ /* 0x010fe40002800000 */
[----:B---3--:R-:W-:Y:S02]  /*0b70*/  SEL R18, R18, RZ, P5 ;  /* 0x000000ff12127207 */ /* 0x008fe40002800000 */
[C---:B------:R-:W-:Y:S01]  /*0b80*/  FSETP.GEU.AND P5, PT, R53.reuse, 1.175494350822287508e-38, PT ;  /* 0x008000003500780b */ /* 0x040fe20003fae000 */
[----:B------:R-:W-:Y:S02]  /*0b90*/  @P6 FMUL R53, R53, 0.25 ;  /* 0x3e80000035356820 */ /* 0x000fe40000400000 */
[----:B------:R-:W-:Y:S01]  /*0ba0*/  FADD R58, R18, -R7 ;  /* 0x80000007123a7221 */ /* 0x000fe20000000000 */
[----:B------:R-:W-:Y:S02]  /*0bb0*/  FSEL R18, R4, 1, P6 ;  /* 0x3f80000004127808 */ /* 0x000fe40003000000 */
[----:B------:R-:W-:-:S04]  /*0bc0*/  ISETP.GT.AND P6, PT, R3, 0x23f, PT ;  /* 0x0000023f0300780c */ /* 0x000fc80003fc4270 */
[----:B------:R-:W-:Y:S02]  /*0bd0*/  SEL R12, R16, RZ, P6 ;  /* 0x000000ff100c7207 */ /* 0x000fe40003000000 */
[----:B------:R-:W-:Y:S02]  /*0be0*/  SEL R19, R19, RZ, P6 ;  /* 0x000000ff13137207 */ /* 0x000fe40003000000 */
[----:B------:R-:W-:Y:S02]  /*0bf0*/  SEL R6, R31, RZ, P6 ;  /* 0x000000ff1f067207 */ /* 0x000fe40003000000 */
[----:B------:R-:W-:-:S03]  /*0c00*/  SEL R7, R28, RZ, P6 ;  /* 0x000000ff1c077207 */ /* 0x000fc60003000000 */
[----:B------:R-:W-:Y:S02]  /*0c10*/  FADD R59, R19, -R6 ;  /* 0x80000006133b7221 */ /* 0x000fe40000000000 */
[----:B------:R-:W-:Y:S01]  /*0c20*/  FADD R12, R12, -R7 ;  /* 0x800000070c0c7221 */ /* 0x000fe20000000000 */
[----:B------:R-:W-:Y:S01]  /*0c30*/  IMAD.WIDE R6, R2, 0x4, R10 ;  /* 0x0000000402067825 */ /* 0x000fe200078e020a */
[----:B------:R-:W-:-:S06]  /*0c40*/  CS2R R10, SRZ ;  /* 0x00000000000a7805 */ /* 0x000fcc000001ff00 */
[----:B------:R0:W2:Y:S01]  /*0c50*/  @!P4 LDG.E.EL.128 R8, desc[UR4][R6.64] ;  /* 0x000000040608c981 */ /* 0x0000a2000c2e1d00 */
[----:B------:R-:W-:Y:S02]  /*0c60*/  SEL R24, R24, RZ, !P4 ;  /* 0x000000ff18187207 */ /* 0x000fe40006000000 */
[----:B------:R-:W-:Y:S02]  /*0c70*/  SEL R27, R27, RZ, !P4 ;  /* 0x000000ff1b1b7207 */ /* 0x000fe40006000000 */
[----:B------:R-:W-:Y:S02]  /*0c80*/  SEL R30, R45, RZ, !P4 ;  /* 0x000000ff2d1e7207 */ /* 0x000fe40006000000 */
[----:B0-----:R-:W-:Y:S02]  /*0c90*/  SEL R7, R44, RZ, !P4 ;  /* 0x000000ff2c077207 */ /* 0x001fe40006000000 */
[----:B------:R-:W-:Y:S01]  /*0ca0*/  SEL R6, R47, RZ, !P4 ;  /* 0x000000ff2f067207 */ /* 0x000fe20006000000 */
[----:B------:R-:W0:Y:S02]  /*0cb0*/  LDC.64 R44, c[0x0][0x298] ;  /* 0x0000a600ff2c7b82 */ /* 0x000e240000000a00 */
[----:B------:R-:W-:Y:S01]  /*0cc0*/  FADD R24, R24, -R7 ;  /* 0x8000000718187221 */ /* 0x000fe20000000000 */
[----:B------:R-:W-:Y:S01]  /*0cd0*/  SEL R7, R46, RZ, !P4 ;  /* 0x000000ff2e077207 */ /* 0x000fe20006000000 */
[----:B------:R-:W-:Y:S01]  /*0ce0*/  FADD R27, R27, -R6 ;  /* 0x800000061b1b7221 */ /* 0x000fe20000000000 */
[----:B------:R-:W-:-:S02]  /*0cf0*/  SEL R6, R26, RZ, !P4 ;  /* 0x000000ff1a067207 */ /* 0x000fc40006000000 */
[----:B------:R-:W-:-:S03]  /*0d00*/  SEL R26, R21, RZ, !P3 ;  /* 0x000000ff151a7207 */ /* 0x000fc60005800000 */
[----:B------:R-:W-:Y:S01]  /*0d10*/  FADD R21, R6, -R7 ;  /* 0x8000000706157221 */ /* 0x000fe20000000000 */
[----:B------:R-:W-:Y:S01]  /*0d20*/  SEL R16, R17, RZ, P6 ;  /* 0x000000ff11107207 */ /* 0x000fe20003000000 */
[----:B------:R-:W1:Y:S01]  /*0d30*/  MUFU.RCP R6, R55 ;  /* 0x0000003700067308 */ /* 0x000e620000001000 */
[----:B------:R-:W-:-:S07]  /*0d40*/  SEL R17, R25, RZ, !P4 ;  /* 0x000000ff19117207 */ /* 0x000fce0006000000 */
[----:B------:R-:W3:Y:S01]  /*0d50*/  MUFU.RCP R7, R52 ;  /* 0x0000003400077308 */ /* 0x000ee20000001000 */
[----:B------:R-:W-:Y:S01]  /*0d60*/  FADD R17, R17, -R30 ;  /* 0x8000001e11117221 */ /* 0x000fe20000000000 */
[----:B------:R-:W-:Y:S02]  /*0d70*/  P2R R62, PR, RZ, 0x10 ;  /* 0x00000010ff3e7803 */ /* 0x000fe40000000000 */
[----:B-----5:R-:W-:Y:S02]  /*0d80*/  SEL R33, R33, RZ, !P3 ;  /* 0x000000ff21217207 */ /* 0x020fe40005800000 */
[----:B------:R-:W-:Y:S02]  /*0d90*/  SEL R20, R20, RZ, !P3 ;  /* 0x000000ff14147207 */ /* 0x000fe40005800000 */
[----:B------:R-:W-:Y:S02]  /*0da0*/  SEL R22, R22, RZ, !P3 ;  /* 0x000000ff16167207 */ /* 0x000fe40005800000 */
[----:B------:R-:W-:Y:S01]  /*0db0*/  SEL R23, R23, RZ, !P3 ;  /* 0x000000ff17177207 */ /* 0x000fe20005800000 */
[----:B------:R-:W-:Y:S01]  /*0dc0*/  FADD R26, R26, -R33 ;  /* 0x800000211a1a7221 */ /* 0x000fe20000000000 */
[----:B-1----:R-:W-:Y:S01]  /*0dd0*/  FMUL R33, R6, R37 ;  /* 0x0000002506217220 */ /* 0x002fe20000400000 */
[----:B--2---:R-:W-:-:S02]  /*0de0*/  SEL R8, R8, RZ, !P4 ;  /* 0x000000ff08087207 */ /* 0x004fc40006000000 */
[----:B------:R-:W-:Y:S02]  /*0df0*/  SEL R9, R9, RZ, !P4 ;  /* 0x000000ff09097207 */ /* 0x000fe40006000000 */
[----:B------:R-:W-:Y:S01]  /*0e00*/  SEL R11, R11, RZ, !P4 ;  /* 0x000000ff0b0b7207 */ /* 0x000fe20006000000 */
[----:B------:R-:W-:Y:S01]  /*0e10*/  FADD R8, R8, 9.9999997473787516356e-06 ;  /* 0x3727c5ac08087421 */ /* 0x000fe20000000000 */
[----:B------:R-:W-:Y:S01]  /*0e20*/  SEL R10, R10, RZ, !P4 ;  /* 0x000000ff0a0a7207 */ /* 0x000fe20006000000 */
[----:B------:R-:W-:Y:S02]  /*0e30*/  FADD R9, R9, 9.9999997473787516356e-06 ;  /* 0x3727c5ac09097421 */ /* 0x000fe40000000000 */
[----:B------:R-:W-:Y:S01]  /*0e40*/  FADD R11, R11, 9.9999997473787516356e-06 ;  /* 0x3727c5ac0b0b7421 */ /* 0x000fe20000000000 */
[----:B------:R1:W2:Y:S01]  /*0e50*/  MUFU.SQRT R28, R8 ;  /* 0x00000008001c7308 */ /* 0x0002a20000002000 */
[----:B------:R-:W-:Y:S01]  /*0e60*/  ISETP.GT.AND P4, PT, R3, 0x23f, PT ;  /* 0x0000023f0300780c */ /* 0x000fe20003f84270 */
[----:B------:R-:W-:-:S06]  /*0e70*/  FADD R10, R10, 9.9999997473787516356e-06 ;  /* 0x3727c5ac0a0a7421 */ /* 0x000fcc0000000000 */
[----:B------:R4:W5:Y:S01]  /*0e80*/  MUFU.SQRT R30, R9 ;  /* 0x00000009001e7308 */ /* 0x0009620000002000 */
[----:B-1----:R-:W-:-:S07]  /*0e90*/  SEL R8, R35, RZ, !P3 ;  /* 0x000000ff23087207 */ /* 0x002fce0005800000 */
[----:B------:R1:W-:Y:S01]  /*0ea0*/  MUFU.SQRT R68, R11 ;  /* 0x0000000b00447308 */ /* 0x0003e20000002000 */
[----:B----4-:R-:W-:Y:S01]  /*0eb0*/  SEL R9, R32, RZ, !P3 ;  /* 0x000000ff20097207 */ /* 0x010fe20005800000 */
[----:B------:R-:W-:Y:S01]  /*0ec0*/  FADD R23, R23, -R8 ;  /* 0x8000000817177221 */ /* 0x000fe20000000000 */
[----:B---3--:R-:W-:Y:S01]  /*0ed0*/  FMUL R35, R7, R54 ;  /* 0x0000003607237220 */ /* 0x008fe20000400000 */
[----:B-1----:R-:W-:-:S04]  /*0ee0*/  SEL R11, R34, RZ, !P3 ;  /* 0x000000ff220b7207 */ /* 0x002fc80005800000 */
[----:B------:R1:W3:Y:S01]  /*0ef0*/  MUFU.SQRT R31, R10 ;  /* 0x0000000a001f7308 */ /* 0x0002e20000002000 */
[----:B------:R-:W-:Y:S01]  /*0f00*/  FADD R20, R20, -R9 ;  /* 0x8000000914147221 */ /* 0x000fe20000000000 */
[----:B------:R-:W-:Y:S01]  /*0f10*/  CS2R R8, SRZ ;  /* 0x0000000000087805 */ /* 0x000fe2000001ff00 */
[----:B------:R-:W-:Y:S01]  /*0f20*/  FADD R32, R22, -R11 ;  /* 0x8000000b16207221 */ /* 0x000fe20000000000 */
[----:B0-----:R-:W-:Y:S01]  /*0f30*/  IMAD.WIDE R6, R3, 0x4, R44 ;  /* 0x0000000403067825 */ /* 0x001fe200078e022c */
[----:B-1----:R-:W-:-:S06]  /*0f40*/  CS2R R10, SRZ ;  /* 0x00000000000a7805 */ /* 0x002fcc000001ff00 */
[----:B------:R0:W4:Y:S01]  /*0f50*/  @P4 LDG.E.EL.128 R8, desc[UR4][R6.64+-0x900] ;  /* 0xfff7000406084981 */ /* 0x000122000c2e1d00 */
[----:B------:R-:W-:Y:S02]  /*0f60*/  SEL R29, R29, RZ, P6 ;  /* 0x000000ff1d1d7207 */ /* 0x000fe40003000000 */
[----:B--2---:R-:W-:Y:S01]  /*0f70*/  FSETP.GT.AND P6, PT, R28, 8.50705917302346158658e+37, PT ;  /* 0x7e8000001c00780b */ /* 0x004fe20003fc4000 */
[----:B------:R-:W-:Y:S01]  /*0f80*/  @!P5 FMUL R53, R53, 16777216 ;  /* 0x4b8000003535d820 */ /* 0x000fe20000400000 */
[----:B------:R-:W-:Y:S01]  /*0f90*/  @!P5 FMUL R18, R18, 16777216 ;  /* 0x4b8000001212d820 */ /* 0x000fe20000400000 */
[----:B------:R-:W-:Y:S02]  /*0fa0*/  FSETP.GEU.AND P5, PT, R28, 1.175494350822287508e-38, PT ;  /* 0x008000001c00780b */ /* 0x000fe40003fae000 */
[----:B------:R-:W-:-:S08]  /*0fb0*/  FSEL R19, R4, 1, P6 ;  /* 0x3f80000004137808 */ /* 0x000fd00003000000 */
[----:B------:R-:W-:Y:S01]  /*0fc0*/  @P6 FMUL R28, R28, 0.25 ;  /* 0x3e8000001c1c6820 */ /* 0x000fe20000400000 */
[----:B-----5:R-:W-:Y:S02]  /*0fd0*/  FSETP.GT.AND P6, PT, R30, 8.50705917302346158658e+37, PT ;  /* 0x7e8000001e00780b */ /* 0x020fe40003fc4000 */
[----:B------:R-:W-:Y:S01]  /*0fe0*/  @!P5 FMUL R19, R19, 16777216 ;  /* 0x4b8000001313d820 */ /* 0x000fe20000400000 */
[----:B------:R-:W-:Y:S01]  /*0ff0*/  @!P5 FMUL R28, R28, 16777216 ;  /* 0x4b8000001c1cd820 */ /* 0x000fe20000400000 */
[----:B------:R-:W-:Y:S02]  /*1000*/  FSETP.GEU.AND P5, PT, R30, 1.175494350822287508e-38, PT ;  /* 0x008000001e00780b */ /* 0x000fe40003fae000 */
[----:B------:R-:W-:-:S07]  /*1010*/  FSEL R25, R4, 1, P6 ;  /* 0x3f80000004197808 */ /* 0x000fce0003000000 */
[----:B------:R-:W-:Y:S01]  /*1020*/  @P6 FMUL R30, R30, 0.25 ;  /* 0x3e8000001e1e6820 */ /* 0x000fe20000400000 */
[----:B---3--:R-:W-:-:S03]  /*1030*/  FSETP.GT.AND P6, PT, R31, 8.50705917302346158658e+37, PT ;  /* 0x7e8000001f00780b */ /* 0x008fc60003fc4000 */
[----:B------:R-:W-:Y:S01]  /*1040*/  @!P5 FMUL R30, R30, 16777216 ;  /* 0x4b8000001e1ed820 */ /* 0x000fe20000400000 */
[----:B------:R-:W-:Y:S01]  /*1050*/  @!P5 FMUL R25, R25, 16777216 ;  /* 0x4b8000001919d820 */ /* 0x000fe20000400000 */
[----:B------:R-:W-:Y:S01]  /*1060*/  FSETP.GEU.AND P5, PT, R31, 1.175494350822287508e-38, PT ;  /* 0x008000001f00780b */ /* 0x000fe20003fae000 */
[----:B------:R-:W-:Y:S01]  /*1070*/  FADD R16, R16, -R29 ;  /* 0x8000001d10107221 */ /* 0x000fe20000000000 */
[----:B------:R-:W-:-:S06]  /*1080*/  FSEL R29, R4, 1, P6 ;  /* 0x3f800000041d7808 */ /* 0x000fcc0003000000 */
[----:B------:R-:W-:Y:S01]  /*1090*/  @P6 FMUL R31, R31, 0.25 ;  /* 0x3e8000001f1f6820 */ /* 0x000fe20000400000 */
[----:B------:R-:W-:-:S04]  /*10a0*/  FSETP.GT.AND P6, PT, R68, 8.50705917302346158658e+37, PT ;  /* 0x7e8000004400780b */ /* 0x000fc80003fc4000 */
[----:B------:R-:W-:Y:S01]  /*10b0*/  @!P5 FMUL R31, R31, 16777216 ;  /* 0x4b8000001f1fd820 */ /* 0x000fe20000400000 */
[----:B------:R-:W-:Y:S01]  /*10c0*/  @!P5 FMUL R29, R29, 16777216 ;  /* 0x4b8000001d1dd820 */ /* 0x000fe20000400000 */
[----:B------:R-:W-:Y:S01]  /*10d0*/  FSETP.GEU.AND P5, PT, R68, 1.175494350822287508e-38, PT ;  /* 0x008000004400780b */ /* 0x000fe20003fae000 */
[----:B------:R-:W0:Y:S01]  /*10e0*/  MUFU.RCP R22, R5 ;  /* 0x0000000500167308 */ /* 0x000e220000001000 */
[----:B------:R-:W-:-:S05]  /*10f0*/  FSEL R47, R4, 1, P6 ;  /* 0x3f800000042f7808 */ /* 0x000fca0003000000 */
[----:B------:R-:W-:-:S06]  /*1100*/  @P6 FMUL R68, R68, 0.25 ;  /* 0x3e80000044446820 */ /* 0x000fcc0000400000 */
[----:B------:R-:W-:Y:S01]  /*1110*/  @!P5 FMUL R68, R68, 16777216 ;  /* 0x4b8000004444d820 */ /* 0x000fe20000400000 */
[----:B------:R-:W-:Y:S01]  /*1120*/  @!P5 FMUL R47, R47, 16777216 ;  /* 0x4b8000002f2fd820 */ /* 0x000fe20000400000 */
[----:B0-----:R-:W-:Y:S01]  /*1130*/  FMUL R7, R22, R13 ;  /* 0x0000000d16077220 */ /* 0x001fe20000400000 */
[----:B------:R-:W0:Y:S02]  /*1140*/  MUFU.RCP R53, R53 ;  /* 0x0000003500357308 */ /* 0x000e240000001000 */
[----:B0-----:R-:W-:-:S06]  /*1150*/  FMUL R52, R53, R18 ;  /* 0x0000001235347220 */ /* 0x001fcc0000400000 */
[----:B------:R-:W-:Y:S08]  /*1160*/  MUFU.RCP R18, R31 ;  /* 0x0000001f00127308 */ /* 0x000ff00000001000 */
[----:B------:R-:W0:Y:S08]  /*1170*/  MUFU.RCP R28, R28 ;  /* 0x0000001c001c7308 */ /* 0x000e300000001000 */
[----:B------:R-:W1:Y:S01]  /*1180*/  MUFU.RCP R30, R30 ;  /* 0x0000001e001e7308 */ /* 0x000e620000001000 */
[----:B0-----:R-:W-:-:S07]  /*1190*/  FMUL R53, R28, R19 ;  /* 0x000000131c357220 */ /* 0x001fce0000400000 */
[----:B------:R-:W0:Y:S01]  /*11a0*/  MUFU.RCP R68, R68 ;  /* 0x0000004400447308 */ /* 0x000e220000001000 */
[----:B-1----:R-:W-:Y:S01]  /*11b0*/  FMUL R30, R30, R25 ;  /* 0x000000191e1e7220 */ /* 0x002fe20000400000 */
[----:B0-----:R-:W-:Y:S01]  /*11c0*/  FMUL R54, R68, R47 ;  /* 0x0000002f44367220 */ /* 0x001fe20000400000 */
[----:B------:R-:W-:Y:S01]  /*11d0*/  FMUL R53, R53, R24 ;  /* 0x0000001835357220 */ /* 0x000fe20000400000 */
[----:B------:R-:W-:Y:S02]  /*11e0*/  CS2R R24, SRZ ;  /* 0x0000000000187805 */ /* 0x000fe4000001ff00 */
[----:B------:R-:W-:Y:S01]  /*11f0*/  FMUL R54, R54, R27 ;  /* 0x0000001b36367220 */ /* 0x000fe20000400000 */
[----:B------:R-:W-:Y:S01]  /*1200*/  IMAD.WIDE R64, R3, 0x4, R64 ;  /* 0x0000000403407825 */ /* 0x000fe200078e0240 */
[----:B----4-:R-:W-:-:S05]  /*1210*/  SEL R8, R8, RZ, P4 ;  /* 0x000000ff08087207 */ /* 0x010fca0002000000 */
[----:B------:R-:W-:-:S04]  /*1220*/  FADD R37, R8, 9.9999997473787516356e-06 ;  /* 0x3727c5ac08257421 */ /* 0x000fc80000000000 */
[----:B------:R-:W0:Y:S01]  /*1230*/  MUFU.SQRT R34, R37 ;  /* 0x0000002500227308 */ /* 0x000e220000002000 */
[----:B------:R-:W-:-:S05]  /*1240*/  SEL R6, R9, RZ, P4 ;  /* 0x000000ff09067207 */ /* 0x000fca0002000000 */
[----:B------:R-:W-:-:S04]  /*1250*/  FADD R6, R6, 9.9999997473787516356e-06 ;  /* 0x3727c5ac06067421 */ /* 0x000fc80000000000 */
[----:B------:R1:W2:Y:S01]  /*1260*/  MUFU.SQRT R46, R6 ;  /* 0x00000006002e7308 */ /* 0x0002a20000002000 */
[----:B------:R-:W-:Y:S02]  /*1270*/  SEL R5, R10, RZ, P4 ;  /* 0x000000ff0a057207 */ /* 0x000fe40002000000 */
[C---:B0-----:R-:W-:Y:S02]  /*1280*/  FSETP.GT.AND P6, PT, R34.reuse, 8.50705917302346158658e+37, PT ;  /* 0x7e8000002200780b */ /* 0x041fe40003fc4000 */
[----:B------:R-:W-:Y:S01]  /*1290*/  FSETP.GEU.AND P5, PT, R34, 1.175494350822287508e-38, PT ;  /* 0x008000002200780b */ /* 0x000fe20003fae000 */
[----:B------:R-:W-:Y:S01]  /*12a0*/  FADD R5, R5, 9.9999997473787516356e-06 ;  /* 0x3727c5ac05057421 */ /* 0x000fe20000000000 */
[----:B------:R-:W-:-:S03]  /*12b0*/  FSEL R8, R4, 1, P6 ;  /* 0x3f80000004087808 */ /* 0x000fc60003000000 */
[----:B------:R-:W0:Y:S01]  /*12c0*/  MUFU.SQRT R22, R5 ;  /* 0x0000000500167308 */ /* 0x000e220000002000 */
[----:B-1----:R-:W-:-:S05]  /*12d0*/  SEL R6, R11, RZ, P4 ;  /* 0x000000ff0b067207 */ /* 0x002fca0002000000 */
[----:B------:R-:W-:Y:S01]  /*12e0*/  @P6 FMUL R34, R34, 0.25 ;  /* 0x3e80000022226820 */ /* 0x000fe20000400000 */
[----:B--2---:R-:W-:Y:S01]  /*12f0*/  FSETP.GT.AND P6, PT, R46, 8.50705917302346158658e+37, PT ;  /* 0x7e8000002e00780b */ /* 0x004fe20003fc4000 */
[----:B------:R-:W-:Y:S02]  /*1300*/  @!P5 FMUL R8, R8, 16777216 ;  /* 0x4b8000000808d820 */ /* 0x000fe40000400000 */
[----:B------:R-:W-:Y:S01]  /*1310*/  @!P5 FMUL R34, R34, 16777216 ;  /* 0x4b8000002222d820 */ /* 0x000fe20000400000 */
[----:B------:R-:W-:Y:S01]  /*1320*/  FSETP.GEU.AND P5, PT, R46, 1.175494350822287508e-38, PT ;  /* 0x008000002e00780b */ /* 0x000fe20003fae000 */
[----:B------:R-:W-:Y:S01]  /*1330*/  FADD R6, R6, 9.9999997473787516356e-06 ;  /* 0x3727c5ac06067421 */ /* 0x000fe20000000000 */
[----:B------:R-:W-:-:S03]  /*1340*/  FSEL R9, R4, 1, P6 ;  /* 0x3f80000004097808 */ /* 0x000fc60003000000 */
[----:B------:R-:W1:Y:S04]  /*1350*/  MUFU.SQRT R13, R6 ;  /* 0x00000006000d7308 */ /* 0x000e680000002000 */
[----:B------:R-:W-:Y:S01]  /*1360*/  @P6 FMUL R46, R46, 0.25 ;  /* 0x3e8000002e2e6820 */ /* 0x000fe20000400000 */
[----:B0-----:R-:W-:-:S03]  /*1370*/  FSETP.GT.AND P6, PT, R22, 8.50705917302346158658e+37, PT ;  /* 0x7e8000001600780b */ /* 0x001fc60003fc4000 */
[----:B------:R-:W-:Y:S01]  /*1380*/  @!P5 FMUL R46, R46, 16777216 ;  /* 0x4b8000002e2ed820 */ /* 0x000fe20000400000 */
[----:B------:R-:W-:Y:S01]  /*1390*/  @!P5 FMUL R9, R9, 16777216 ;  /* 0x4b8000000909d820 */ /* 0x000fe20000400000 */
[----:B------:R-:W-:Y:S02]  /*13a0*/  FSETP.GEU.AND P5, PT, R22, 1.175494350822287508e-38, PT ;  /* 0x008000001600780b */ /* 0x000fe40003fae000 */
[----:B------:R-:W-:-:S06]  /*13b0*/  FSEL R10, R4, 1, P6 ;  /* 0x3f800000040a7808 */ /* 0x000fcc0003000000 */
[----:B------:R-:W-:Y:S01]  /*13c0*/  @P6 FMUL R22, R22, 0.25 ;  /* 0x3e80000016166820 */ /* 0x000fe20000400000 */
[----:B-1----:R-:W-:-:S04]  /*13d0*/  FSETP.GT.AND P6, PT, R13, 8.50705917302346158658e+37, PT ;  /* 0x7e8000000d00780b */ /* 0x002fc80003fc4000 */
[----:B------:R-:W-:Y:S01]  /*13e0*/  @!P5 FMUL R22, R22, 16777216 ;  /* 0x4b8000001616d820 */ /* 0x000fe20000400000 */
[----:B------:R-:W-:Y:S01]  /*13f0*/  @!P5 FMUL R10, R10, 16777216 ;  /* 0x4b8000000a0ad820 */ /* 0x000fe20000400000 */
[----:B------:R-:W-:Y:S01]  /*1400*/  FSETP.GEU.AND P5, PT, R13, 1.175494350822287508e-38, PT ;  /* 0x008000000d00780b */ /* 0x000fe20003fae000 */
[----:B------:R-:W-:Y:S01]  /*1410*/  FMUL R5, R52, R23 ;  /* 0x0000001734057220 */ /* 0x000fe20000400000 */
[----:B------:R-:W-:Y:S01]  /*1420*/  FMUL R6, R33, R20 ;  /* 0x0000001421067220 */ /* 0x000fe20000400000 */
[----:B------:R-:W0:Y:S01]  /*1430*/  MUFU.RCP R23, R34 ;  /* 0x0000002200177308 */ /* 0x000e220000001000 */
[----:B------:R-:W-:Y:S01]  /*1440*/  FSEL R11, R4, 1, P6 ;  /* 0x3f800000040b7808 */ /* 0x000fe20003000000 */
[----:B------:R-:W-:Y:S02]  /*1450*/  FMUL R20, R18, R29 ;  /* 0x0000001d12147220 */ /* 0x000fe40000400000 */
[----:B------:R-:W-:Y:S01]  /*1460*/  @P6 FMUL R13, R13, 0.25 ;  /* 0x3e8000000d0d6820 */ /* 0x000fe20000400000 */
[----:B------:R-:W-:-:S03]  /*1470*/  VIADD R18, R3, 0xffffff80 ;  /* 0xffffff8003127836 */ /* 0x000fc60000000000 */
[----:B------:R-:W1:Y:S02]  /*1480*/  MUFU.RCP R46, R46 ;  /* 0x0000002e002e7308 */ /* 0x000e640000001000 */
[----:B------:R-:W-:Y:S01]  /*1490*/  @!P5 FMUL R13, R13, 16777216 ;  /* 0x4b8000000d0dd820 */ /* 0x000fe20000400000 */
[----:B------:R-:W-:Y:S01]  /*14a0*/  @!P5 FMUL R11, R11, 16777216 ;  /* 0x4b8000000b0bd820 */ /* 0x000fe20000400000 */
[----:B------:R-:W-:-:S04]  /*14b0*/  ISETP.GE.U32.AND P5, PT, R18, 0x140, PT ;  /* 0x000001401200780c */ /* 0x000fc80003fa6070 */
[----:B------:R-:W2:Y:S01]  /*14c0*/  MUFU.RCP R18, R13 ;  /* 0x0000000d00127308 */ /* 0x000ea20000001000 */
[----:B0-----:R-:W-:Y:S01]  /*14d0*/  FMUL R19, R23, R8 ;  /* 0x0000000817137220 */ /* 0x001fe20000400000 */
[----:B------:R-:W-:Y:S02]  /*14e0*/  VIADD R8, R2, 0xfffffe40 ;  /* 0xfffffe4002087836 */ /* 0x000fe40000000000 */
[----:B------:R-:W-:Y:S01]  /*14f0*/  FMUL R52, R30, R17 ;  /* 0x000000111e347220 */ /* 0x000fe20000400000 */
[----:B-1----:R-:W-:Y:S02]  /*1500*/  FMUL R17, R46, R9 ;  /* 0x000000092e117220 */ /* 0x002fe40000400000 */
[----:B------:R-:W-:Y:S02]  /*1510*/  ISETP.GE.U32.AND P6, PT, R8, 0x80, PT ;  /* 0x000000800800780c */ /* 0x000fe40003fc6070 */
[----:B------:R-:W0:Y:S01]  /*1520*/  LDC.64 R8, c[0x0][0x248] ;  /* 0x00009200ff087b82 */ /* 0x000e220000000a00 */
[----:B------:R-:W1:Y:S01]  /*1530*/  MUFU.RCP R69, R22 ;  /* 0x0000001600457308 */ /* 0x000e620000001000 */
[----:B--2---:R-:W-:-:S04]  /*1540*/  FMUL R46, R18, R11 ;  /* 0x0000000b122e7220 */ /* 0x004fc80000400000 */
[----:B------:R-:W-:Y:S02]  /*1550*/  FMUL R59, R46, R59 ;  /* 0x0000003b2e3b7220 */ /* 0x000fe40000400000 */
[----:B------:R-:W2:Y:S01]  /*1560*/  LDC.64 R46, c[0x0][0x270] ;  /* 0x00009c00ff2e7b82 */ /* 0x000ea20000000a00 */
[----:B------:R-:W-:Y:S01]  /*1570*/  FMUL R37, R7, R32 ;  /* 0x0000002007257220 */ /* 0x000fe20000400000 */
[----:B------:R-:W-:Y:S01]  /*1580*/  FMUL R7, R35, R26 ;  /* 0x0000001a23077220 */ /* 0x000fe20000400000 */
[----:B------:R-:W-:Y:S02]  /*1590*/  CS2R R32, SRZ ;  /* 0x0000000000207805 */ /* 0x000fe4000001ff00 */
[----:B------:R-:W-:Y:S01]  /*15a0*/  CS2R R34, SRZ ;  /* 0x0000000000227805 */ /* 0x000fe2000001ff00 */
[----:B-1----:R-:W-:Y:S01]  /*15b0*/  FMUL R69, R69, R10 ;  /* 0x0000000a45457220 */ /* 0x002fe20000400000 */
[----:B------:R-:W-:-:S04]  /*15c0*/  IMAD.WIDE R10, R2, 0x4, R60 ;  /* 0x00000004020a7825 */ /* 0x000fc800078e023c */
[----:B------:R-:W-:Y:S01]  /*15d0*/  FMUL R60, R19, R12 ;  /* 0x0000000c133c7220 */ /* 0x000fe20000400000 */
[----:B------:R-:W-:Y:S01]  /*15e0*/  CS2R R12, SRZ ;  /* 0x00000000000c7805 */ /* 0x000fe2000001ff00 */
[----:B------:R1:W3:Y:S01]  /*15f0*/  @!P6 LDG.E.EL.128 R32, desc[UR4][R14.64+-0x700] ;  /* 0xfff900040e20e981 */ /* 0x0002e2000c2e1d00 */
[----:B------:R-:W-:Y:S01]  /*1600*/  CS2R R26, SRZ ;  /* 0x00000000001a7805 */ /* 0x000fe2000001ff00 */
[----:B0-----:R-:W-:-:S04]  /*1610*/  IMAD.WIDE R18, R3, 0x4, R8 ;  /* 0x0000000403127825 */ /* 0x001fc800078e0208 */
[----:B------:R-:W-:Y:S01]  /*1620*/  FMUL R61, R17, R16 ;  /* 0x00000010113d7220 */ /* 0x000fe20000400000 */
[----:B-1----:R-:W-:Y:S01]  /*1630*/  CS2R R14, SRZ ;  /* 0x00000000000e7805 */ /* 0x002fe2000001ff00 */
[----:B------:R2:W4:Y:S01]  /*1640*/  @!P5 LDG.E.EL.128 R24, desc[UR4][R64.64+-0x200] ;  /* 0xfffe00044018d981 */ /* 0x000522000c2e1d00 */
[----:B------:R-:W-:-:S04]  /*1650*/  CS2R R16, SRZ ;  /* 0x0000000000107805 */ /* 0x000fc8000001ff00 */
[----:B------:R0:W5:Y:S01]  /*1660*/  @!P5 LDG.E.EL.128 R12, desc[UR4][R18.64+-0x200] ;  /* 0xfffe0004120cd981 */ /* 0x000162000c2e1d00 */
[----:B--2---:R-:W-:Y:S01]  /*1670*/  IMAD.WIDE R64, R3, 0x4, R46 ;  /* 0x0000000403407825 */ /* 0x004fe200078e022e */
[----:B0-----:R-:W-:-:S06]  /*1680*/  CS2R R18, SRZ ;  /* 0x0000000000127805 */ /* 0x001fcc000001ff00 */
[----:B------:R-:W2:Y:S01]  /*1690*/  @!P0 LDG.E.EL.128 R16, desc[UR4][R64.64+-0x700] ;  /* 0xfff9000440108981 */ /* 0x000ea2000c2e1d00 */
[----:B------:R-:W-:Y:S01]  /*16a0*/  FMUL R55, R20, R21 ;  /* 0x0000001514377220 */ /* 0x000fe20000400000 */
[----:B------:R-:W-:Y:S02]  /*16b0*/  CS2R R28, SRZ ;  /* 0x00000000001c7805 */ /* 0x000fe4000001ff00 */
[----:B------:R-:W-:Y:S02]  /*16c0*/  CS2R R30, SRZ ;  /* 0x00000000001e7805 */ /* 0x000fe4000001ff00 */
[----:B------:R-:W-:Y:S02]  /*16d0*/  CS2R R20, SRZ ;  /* 0x0000000000147805 */ /* 0x000fe4000001ff00 */
[----:B------:R-:W-:Y:S02]  /*16e0*/  CS2R R22, SRZ ;  /* 0x0000000000167805 */ /* 0x000fe4000001ff00 */
[----:B------:R0:W3:Y:S04]  /*16f0*/  @!P5 LDG.E.EL.128 R28, desc[UR4][R66.64+-0x200] ;  /* 0xfffe0004421cd981 */ /* 0x0000e8000c2e1d00 */
[----:B------:R1:W3:Y:S01]  /*1700*/  @!P6 LDG.E.EL.128 R20, desc[UR4][R10.64+-0x700] ;  /* 0xfff900040a14e981 */ /* 0x0002e2000c2e1d00 */
[----:B0-----:R-:W-:Y:S01]  /*1710*/  IMAD.WIDE R66, R2, 0x4, R8 ;  /* 0x0000000402427825 */ /* 0x001fe200078e0208 */
[----:B------:R-:W-:-:S02]  /*1720*/  CS2R R8, SRZ ;  /* 0x0000000000087805 */ /* 0x000fc4000001ff00 */
[----:B-1----:R-:W-:-:S06]  /*1730*/  CS2R R10, SRZ ;  /* 0x00000000000a7805 */ /* 0x002fcc000001ff00 */
[----:B------:R0:W3:Y:S01]  /*1740*/  @!P2 LDG.E.EL.128 R8, desc[UR4][R66.64+-0x200] ;  /* 0xfffe00044208a981 */ /* 0x0000e2000c2e1d00 */
[----:B------:R-:W-:Y:S01]  /*1750*/  P2R R63, PR, RZ, 0x8 ;  /* 0x00000008ff3f7803 */ /* 0x000fe20000000000 */
[----:B------:R-:W-:Y:S01]  /*1760*/  FMUL R58, R69, R58 ;  /* 0x0000003a453a7220 */ /* 0x000fe20000400000 */
[----:B------:R-:W-:Y:S01]  /*1770*/  IMAD.WIDE R70, R2, 0x4, R46 ;  /* 0x0000000402467825 */ /* 0x000fe200078e022e */
[----:B------:R-:W-:Y:S02]  /*1780*/  CS2R R46, SRZ ;  /* 0x00000000002e7805 */ /* 0x000fe4000001ff00 */
[----:B--2---:R-:W-:-:S05]  /*1790*/  SEL R16, R16, RZ, !P0 ;  /* 0x000000ff10107207 */ /* 0x004fca0004000000 */
[----:B------:R-:W-:-:S04]  /*17a0*/  FADD R16, R16, 9.9999997473787516356e-06 ;  /* 0x3727c5ac10107421 */ /* 0x000fc80000000000 */
[----:B0-----:R-:W0:Y:S01]  /*17b0*/  MUFU.SQRT R67, R16 ;  /* 0x0000001000437308 */ /* 0x001e220000002000 */
[----:B------:R-:W-:-:S05]  /*17c0*/  SEL R17, R17, RZ, !P0 ;  /* 0x000000ff11117207 */ /* 0x000fca0004000000 */
[----:B------:R-:W-:-:S04]  /*17d0*/  FADD R17, R17, 9.9999997473787516356e-06 ;  /* 0x3727c5ac11117421 */ /* 0x000fc80000000000 */
[----:B------:R-:W1:Y:S01]  /*17e0*/  MUFU.SQRT R64, R17 ;  /* 0x0000001100407308 */ /* 0x000e620000002000 */
[C---:B0-----:R-:W-:Y:S02]  /*17f0*/  FSETP.GT.AND P4, PT, R67.reuse, 8.50705917302346158658e+37, PT ;  /* 0x7e8000004300780b */ /* 0x041fe40003f84000 */
[----:B------:R-:W-:Y:S02]  /*1800*/  FSETP.GEU.AND P3, PT, R67, 1.175494350822287508e-38, PT ;  /* 0x008000004300780b */ /* 0x000fe40003f6e000 */
[----:B------:R-:W-:-:S09]  /*1810*/  FSEL R69, R4, 1, P4 ;  /* 0x3f80000004457808 */ /* 0x000fd20002000000 */
[----:B------:R-:W-:Y:S01]  /*1820*/  @P4 FMUL R67, R67, 0.25 ;  /* 0x3e80000043434820 */ /* 0x000fe20000400000 */
[C---:B-1----:R-:W-:Y:S01]  /*1830*/  FSETP.GT.AND P4, PT, R64.reuse, 8.50705917302346158658e+37, PT ;  /* 0x7e8000004000780b */ /* 0x042fe20003f84000 */
[----:B------:R-:W-:Y:S02]  /*1840*/  @!P3 FMUL R69, R69, 16777216 ;  /* 0x4b8000004545b820 */ /* 0x000fe40000400000 */
[----:B------:R-:W-:Y:S01]  /*1850*/  @!P3 FMUL R67, R67, 16777216 ;  /* 0x4b8000004343b820 */ /* 0x000fe20000400000 */
[----:B------:R-:W-:-:S09]  /*1860*/  FSETP.GEU.AND P3, PT, R64, 1.175494350822287508e-38, PT ;  /* 0x008000004000780b */ /* 0x000fd20003f6e000 */
[----:B------:R-:W-:Y:S01]  /*1870*/  @P4 FMUL R64, R64, 0.25 ;  /* 0x3e80000040404820 */ /* 0x000fe20000400000 */
[----:B------:R-:W-:Y:S03]  /*1880*/  MUFU.RCP R66, R67 ;  /* 0x0000004300427308 */ /* 0x000fe60000001000 */
[----:B------:R-:W-:-:S05]  /*1890*/  @!P3 FMUL R64, R64, 16777216 ;  /* 0x4b8000004040b820 */ /* 0x000fca0000400000 */
[----:B------:R0:W1:Y:S02]  /*18a0*/  MUFU.RCP R67, R64 ;  /* 0x0000004000437308 */ /* 0x0000640000001000 */
[----:B0-----:R-:W-:Y:S01]  /*18b0*/  IMAD.WIDE R64, R2, 0x4, R44 ;  /* 0x0000000402407825 */ /* 0x001fe200078e022c */
[----:B------:R-:W-:-:S06]  /*18c0*/  CS2R R44, SRZ ;  /* 0x00000000002c7805 */ /* 0x000fcc000001ff00 */
[----:B------:R-:W2:Y:S01]  /*18d0*/  @P1 LDG.E.EL.128 R44, desc[UR4][R64.64+-0x900] ;  /* 0xfff70004402c1981 */ /* 0x000ea2000c2e1d00 */
[----:B------:R-:W-:-:S05]  /*18e0*/  FSEL R16, R4, 1, P4 ;  /* 0x3f80000004107808 */ /* 0x000fca0002000000 */
[----:B------:R-:W-:-:S04]  /*18f0*/  @!P3 FMUL R16, R16, 16777216 ;  /* 0x4b8000001010b820 */ /* 0x000fc80000400000 */
[----:B-1----:R-:W-:Y:S01]  /*1900*/  FMUL R67, R67, R16 ;  /* 0x0000001043437220 */ /* 0x002fe20000400000 */
[----:B------:R-:W-:-:S05]  /*1910*/  SEL R16, R18, RZ, !P0 ;  /* 0x000000ff12107207 */ /* 0x000fca0004000000 */
[----:B------:R-:W-:-:S04]  /*1920*/  FADD R16, R16, 9.9999997473787516356e-06 ;  /* 0x3727c5ac10107421 */ /* 0x000fc80000000000 */
[----:B------:R-:W0:Y:S01]  /*1930*/  MUFU.SQRT R18, R16 ;  /* 0x0000001000127308 */ /* 0x000e220000002000 */
[----:B------:R-:W-:-:S05]  /*1940*/  SEL R17, R19, RZ, !P0 ;  /* 0x000000ff13117207 */ /* 0x000fca0004000000 */
[----:B------:R-:W-:-:S04]  /*1950*/  FADD R17, R17, 9.9999997473787516356e-06 ;  /* 0x3727c5ac11117421 */ /* 0x000fc80000000000 */
[----:B------:R-:W1:Y:S01]  /*1960*/  MUFU.SQRT R72, R17 ;  /* 0x0000001100487308 */ /* 0x000e620000002000 */
[C---:B0-----:R-:W-:Y:S02]  /*1970*/  FSETP.GT.AND P4, PT, R18.reuse, 8.50705917302346158658e+37, PT ;  /* 0x7e8000001200780b */ /* 0x041fe40003f84000 */
[----:B------:R-:W-:Y:S02]  /*1980*/  FSETP.GEU.AND P3, PT, R18, 1.175494350822287508e-38, PT ;  /* 0x008000001200780b */ /* 0x000fe40003f6e000 */
[----:B------:R-:W-:Y:S01]  /*1990*/  FSEL R68, R4, 1, P4 ;  /* 0x3f80000004447808 */ /* 0x000fe20002000000 */
[----:B------:R-:W-:-:S08]  /*19a0*/  FMUL R66, R66, R69 ;  /* 0x0000004542427220 */ /* 0x000fd00000400000 */
[----:B------:R-:W-:Y:S01]  /*19b0*/  @P4 FMUL R18, R18, 0.25 ;  /* 0x3e80000012124820 */ /* 0x000fe20000400000 */
[----:B-1----:R-:W-:Y:S01]  /*19c0*/  FSETP.GT.AND P4, PT, R72, 8.50705917302346158658e+37, PT ;  /* 0x7e8000004800780b */ /* 0x002fe20003f84000 */
[----:B------:R-:W-:Y:S02]  /*19d0*/  @!P3 FMUL R68, R68, 16777216 ;  /* 0x4b8000004444b820 */ /* 0x000fe40000400000 */
[----:B------:R-:W-:Y:S01]  /*19e0*/  @!P3 FMUL R18, R18, 16777216 ;  /* 0x4b8000001212b820 */ /* 0x000fe20000400000 */
[----:B------:R-:W-:-:S03]  /*19f0*/  FSETP.GEU.AND P3, PT, R72, 1.175494350822287508e-38, PT ;  /* 0x008000004800780b */ /* 0x000fc60003f6e000 */
[----:B------:R-:W0:Y:S06]  /*1a00*/  MUFU.RCP R69, R18 ;  /* 0x0000001200457308 */ /* 0x000e2c0000001000 */
[----:B------:R-:W-:-:S04]  /*1a10*/  @P4 FMUL R72, R72, 0.25 ;  /* 0x3e80000048484820 */ /* 0x000fc80000400000 */
[----:B------:R-:W-:Y:S01]  /*1a20*/  @!P3 FMUL R72, R72, 16777216 ;  /* 0x4b8000004848b820 */ /* 0x000fe20000400000 */
[----:B0-----:R-:W-:-:S03]  /*1a30*/  FMUL R69, R69, R68 ;  /* 0x0000004445457220 */ /* 0x001fc60000400000 */
[----:B------:R-:W0:Y:S01]  /*1a40*/  MUFU.RCP R68, R72 ;  /* 0x0000004800447308 */ /* 0x000e220000001000 */
[----:B------:R-:W-:-:S05]  /*1a50*/  FSEL R19, R4, 1, P4 ;  /* 0x3f80000004137808 */ /* 0x000fca0002000000 */
[----:B------:R-:W-:Y:S01]  /*1a60*/  @!P3 FMUL R19, R19, 16777216 ;  /* 0x4b8000001313b820 */ /* 0x000fe20000400000 */
[----:B------:R-:W-:-:S03]  /*1a70*/  CS2R R16, SRZ ;  /* 0x0000000000107805 */ /* 0x000fc6000001ff00 */
[----:B0-----:R-:W-:Y:S01]  /*1a80*/  FMUL R68, R68, R19 ;  /* 0x0000001344447220 */ /* 0x001fe20000400000 */
[----:B------:R-:W-:-:S06]  /*1a90*/  CS2R R18, SRZ ;  /* 0x0000000000127805 */ /* 0x000fcc000001ff00 */
[----:B------:R0:W3:Y:S01]  /*1aa0*/  @!P6 LDG.E.EL.128 R16, desc[UR4][R70.64+-0x700] ;  /* 0xfff900044610e981 */ /* 0x0000e2000c2e1d00 */
[----:B------:R-:W-:Y:S01]  /*1ab0*/  FMUL R74, R69, R42 ;  /* 0x0000002a454a7220 */ /* 0x000fe20000400000 */
[----:B------:R-:W-:Y:S02]  /*1ac0*/  FMUL R42, R68, R43 ;  /* 0x0000002b442a7220 */ /* 0x000fe40000400000 */
[----:B------:R-:W1:Y:S01]  /*1ad0*/  LDC.64 R68, c[0x0][0x280] ;  /* 0x0000a000ff447b82 */ /* 0x000e620000000a00 */
[----:B--2---:R-:W-:-:S05]  /*1ae0*/  SEL R45, R45, RZ, P1 ;  /* 0x000000ff2d2d7207 */ /* 0x004fca0000800000 */
[----:B------:R-:W-:-:S04]  /*1af0*/  FADD R45, R45, 9.9999997473787516356e-06 ;  /* 0x3727c5ac2d2d7421 */ /* 0x000fc80000000000 */
[----:B------:R-:W2:Y:S02]  /*1b00*/  MUFU.SQRT R72, R45 ;  /* 0x0000002d00487308 */ /* 0x000ea40000002000 */
[C---:B--2---:R-:W-:Y:S02]  /*1b10*/  FSETP.GT.AND P4, PT, R72.reuse, 8.50705917302346158658e+37, PT ;  /* 0x7e8000004800780b */ /* 0x044fe40003f84000 */
[----:B------:R-:W-:-:S11]  /*1b20*/  FSETP.GEU.AND P3, PT, R72, 1.175494350822287508e-38, PT ;  /* 0x008000004800780b */ /* 0x000fd60003f6e000 */
[----:B------:R-:W-:-:S04]  /*1b30*/  @P4 FMUL R72, R72, 0.25 ;  /* 0x3e80000048484820 */ /* 0x000fc80000400000 */
[----:B------:R-:W-:-:S06]  /*1b40*/  @!P3 FMUL R72, R72, 16777216 ;  /* 0x4b8000004848b820 */ /* 0x000fcc0000400000 */
[----:B------:R-:W2:Y:S01]  /*1b50*/  MUFU.RCP R72, R72 ;  /* 0x0000004800487308 */ /* 0x000ea20000001000 */
[----:B0-----:R-:W-:Y:S02]  /*1b60*/  FSEL R71, R4, 1, P4 ;  /* 0x3f80000004477808 */ /* 0x001fe40002000000 */
[----:B------:R-:W-:-:S03]  /*1b70*/  SEL R44, R44, RZ, P1 ;  /* 0x000000ff2c2c7207 */ /* 0x000fc60000800000 */
[----:B------:R-:W-:Y:S02]  /*1b80*/  @!P3 FMUL R71, R71, 16777216 ;  /* 0x4b8000004747b820 */ /* 0x000fe40000400000 */
[----:B------:R-:W-:Y:S02]  /*1b90*/  FADD R44, R44, 9.9999997473787516356e-06 ;  /* 0x3727c5ac2c2c7421 */ /* 0x000fe40000000000 */
[----:B--2---:R-:W-:-:S04]  /*1ba0*/  FMUL R64, R72, R71 ;  /* 0x0000004748407220 */ /* 0x004fc80000400000 */
[----:B------:R-:W-:Y:S02]  /*1bb0*/  FMUL R65, R64, R57 ;  /* 0x0000003940417220 */ /* 0x000fe40000400000 */
[----:B------:R-:W0:Y:S01]  /*1bc0*/  MUFU.SQRT R57, R44 ;  /* 0x0000002c00397308 */ /* 0x000e220000002000 */
[----:B------:R-:W-:-:S05]  /*1bd0*/  SEL R46, R46, RZ, P1 ;  /* 0x000000ff2e2e7207 */ /* 0x000fca0000800000 */
[----:B------:R-:W-:-:S04]  /*1be0*/  FADD R46, R46, 9.9999997473787516356e-06 ;  /* 0x3727c5ac2e2e7421 */ /* 0x000fc80000000000 */
[----:B------:R-:W2:Y:S01]  /*1bf0*/  MUFU.SQRT R44, R46 ;  /* 0x0000002e002c7308 */ /* 0x000ea20000002000 */
[C---:B0-----:R-:W-:Y:S02]  /*1c00*/  FSETP.GT.AND P4, PT, R57.reuse, 8.50705917302346158658e+37, PT ;  /* 0x7e8000003900780b */ /* 0x041fe40003f84000 */
[----:B------:R-:W-:Y:S02]  /*1c10*/  FSETP.GEU.AND P3, PT, R57, 1.175494350822287508e-38, PT ;  /* 0x008000003900780b */ /* 0x000fe40003f6e000 */
[----:B------:R-:W-:Y:S02]  /*1c20*/  SEL R47, R47, RZ, P1 ;  /* 0x000000ff2f2f7207 */ /* 0x000fe40000800000 */
[----:B------:R-:W-:-:S03]  /*1c30*/  FSEL R64, R4, 1, P4 ;  /* 0x3f80000004407808 */ /* 0x000fc60002000000 */
[----:B------:R-:W-:-:S04]  /*1c40*/  FADD R47, R47, 9.9999997473787516356e-06 ;  /* 0x3727c5ac2f2f7421 */ /* 0x000fc80000000000 */
[----:B------:R-:W-:Y:S01]  /*1c50*/  @P4 FMUL R57, R57, 0.25 ;  /* 0x3e80000039394820 */ /* 0x000fe20000400000 */
[----:B--2---:R-:W-:Y:S01]  /*1c60*/  FSETP.GT.AND P4, PT, R44, 8.50705917302346158658e+37, PT ;  /* 0x7e8000002c00780b */ /* 0x004fe20003f84000 */
[----:B------:R-:W-:Y:S01]  /*1c70*/  @!P3 FMUL R64, R64, 16777216 ;  /* 0x4b8000004040b820 */ /* 0x000fe20000400000 */
[----:B------:R-:W0:Y:S01]  /*1c80*/  MUFU.SQRT R46, R47 ;  /* 0x0000002f002e7308 */ /* 0x000e220000002000 */
[----:B------:R-:W-:Y:S01]  /*1c90*/  @!P3 FMUL R57, R57, 16777216 ;  /* 0x4b8000003939b820 */ /* 0x000fe20000400000 */
[----:B------:R-:W-:Y:S02]  /*1ca0*/  FSETP.GEU.AND P3, PT, R44, 1.175494350822287508e-38, PT ;  /* 0x008000002c00780b */ /* 0x000fe40003f6e000 */
[----:B------:R-:W-:-:S07]  /*1cb0*/  FSEL R71, R4, 1, P4 ;  /* 0x3f80000004477808 */ /* 0x000fce0002000000 */
[----:B------:R-:W-:-:S04]  /*1cc0*/  @P4 FMUL R44, R44, 0.25 ;  /* 0x3e8000002c2c4820 */ /* 0x000fc80000400000 */
[----:B------:R-:W-:Y:S01]  /*1cd0*/  @!P3 FMUL R44, R44, 16777216 ;  /* 0x4b8000002c2cb820 */ /* 0x000fe20000400000 */
[----:B------:R-:W-:Y:S01]  /*1ce0*/  @!P3 FMUL R71, R71, 16777216 ;  /* 0x4b8000004747b820 */ /* 0x000fe20000400000 */
[C---:B0-----:R-:W-:Y:S02]  /*1cf0*/  FSETP.GT.AND P3, PT, R46.reuse, 8.50705917302346158658e+37, PT ;  /* 0x7e8000002e00780b */ /* 0x041fe40003f64000 */
[C---:B------:R-:W-:Y:S02]  /*1d00*/  FSETP.GEU.AND P4, PT, R46.reuse, 1.175494350822287508e-38, PT ;  /* 0x008000002e00780b */ /* 0x040fe40003f8e000 */
[----:B------:R-:W0:Y:S09]  /*1d10*/  MUFU.RCP R44, R44 ;  /* 0x0000002c002c7308 */ /* 0x000e320000001000 */
[----:B------:R-:W-:-:S04]  /*1d20*/  @P3 FMUL R46, R46, 0.25 ;  /* 0x3e8000002e2e3820 */ /* 0x000fc80000400000 */
[----:B------:R-:W-:Y:S01]  /*1d30*/  @!P4 FMUL R46, R46, 16777216 ;  /* 0x4b8000002e2ec820 */ /* 0x000fe20000400000 */
[----:B------:R2:W-:Y:S08]  /*1d40*/  MUFU.RCP R45, R57 ;  /* 0x00000039002d7308 */ /* 0x0005f00000001000 */
[----:B------:R-:W1:Y:S01]  /*1d50*/  MUFU.RCP R46, R46 ;  /* 0x0000002e002e7308 */ /* 0x000e620000001000 */
[----:B--2---:R-:W-:Y:S01]  /*1d60*/  FSEL R57, R4, 1, P3 ;  /* 0x3f80000004397808 */ /* 0x004fe20001800000 */
[----:B0-----:R-:W-:-:S04]  /*1d70*/  FMUL R71, R44, R71 ;  /* 0x000000472c477220 */ /* 0x001fc80000400000 */
[----:B------:R-:W-:Y:S01]  /*1d80*/  @!P4 FMUL R57, R57, 16777216 ;  /* 0x4b8000003939c820 */ /* 0x000fe20000400000 */
[----:B------:R-:W-:-:S03]  /*1d90*/  ISETP.NE.AND P4, PT, R62, RZ, PT ;  /* 0x000000ff3e00720c */ /* 0x000fc60003f85270 */
[----:B-1----:R-:W-:Y:S01]  /*1da0*/  FMUL R62, R46, R57 ;  /* 0x000000392e3e7220 */ /* 0x002fe20000400000 */
[----:B------:R-:W-:Y:S02]  /*1db0*/  FMUL R57, R71, R48 ;  /* 0x0000003047397220 */ /* 0x000fe40000400000 */
[----:B------:R-:W0:Y:S01]  /*1dc0*/  LDC.64 R70, c[0x0][0x278] ;  /* 0x00009e00ff467b82 */ /* 0x000e220000000a00 */
[----:B------:R-:W-:Y:S01]  /*1dd0*/  FMUL R45, R45, R64 ;  /* 0x000000402d2d7220 */ /* 0x000fe20000400000 */
[----:B------:R-:W-:Y:S01]  /*1de0*/  ISETP.NE.AND P3, PT, R63, RZ, PT ;  /* 0x000000ff3f00720c */ /* 0x000fe20003f65270 */
[----:B------:R-:W-:Y:S01]  /*1df0*/  FMUL R62, R62, R51 ;  /* 0x000000333e3e7220 */ /* 0x000fe20000400000 */
[----:B------:R-:W-:Y:S01]  /*1e00*/  FMUL R63, R66, R49 ;  /* 0x00000031423f7220 */ /* 0x000fe20000400000 */
[----:B------:R-:W-:Y:S01]  /*1e10*/  FMUL R64, R45, R56 ;  /* 0x000000382d407220 */ /* 0x000fe20000400000 */
[----:B------:R-:W-:Y:S01]  /*1e20*/  FMUL R56, R67, R50 ;  /* 0x0000003243387220 */ /* 0x000fe20000400000 */
[----:B------:R-:W-:-:S02]  /*1e30*/  CS2R R44, SRZ ;  /* 0x00000000002c7805 */ /* 0x000fc4000001ff00 */
[----:B------:R-:W-:Y:S02]  /*1e40*/  CS2R R46, SRZ ;  /* 0x00000000002e7805 */ /* 0x000fe4000001ff00 */
[----:B------:R-:W-:Y:S02]  /*1e50*/  CS2R R48, SRZ ;  /* 0x0000000000307805 */ /* 0x000fe4000001ff00 */
[----:B------:R-:W-:Y:S01]  /*1e60*/  CS2R R50, SRZ ;  /* 0x0000000000327805 */ /* 0x000fe2000001ff00 */
[----:B------:R-:W-:-:S05]  /*1e70*/  IMAD.WIDE R66, R3, 0x4, R68 ;  /* 0x0000000403427825 */ /* 0x000fca00078e0244 */
[----:B------:R-:W2:Y:S01]  /*1e80*/  @!P0 LDG.E.EL.128 R48, desc[UR4][R66.64+-0x700] ;  /* 0xfff9000442308981 */ /* 0x000ea2000c2e1d00 */
[----:B0-----:R-:W-:-:S05]  /*1e90*/  IMAD.WIDE R72, R3, 0x4, R70 ;  /* 0x0000000403487825 */ /* 0x001fca00078e0246 */
[----:B------:R0:W3:Y:S02]  /*1ea0*/  @!P0 LDG.E.EL.128 R44, desc[UR4][R72.64+-0x700] ;  /* 0xfff90004482c8981 */ /* 0x0000e4000c2e1d00 */
[----:B0-----:R-:W0:Y:S02]  /*1eb0*/  LDC.64 R72, c[0x0][0x2a8] ;  /* 0x0000aa00ff487b82 */ /* 0x001e240000000a00 */
[----:B0-----:R-:W-:Y:S01]  /*1ec0*/  IMAD.WIDE R66, R2, 0x4, R72 ;  /* 0x0000000402427825 */ /* 0x001fe200078e0248 */
[----:B--2---:R-:W-:Y:S02]  /*1ed0*/  SEL R50, R50, RZ, !P0 ;  /* 0x000000ff32327207 */ /* 0x004fe40004000000 */
[----:B---3--:R-:W-:-:S05]  /*1ee0*/  SEL R43, R46, RZ, !P0 ;  /* 0x000000ff2e2b7207 */ /* 0x008fca0004000000 */
[----:B------:R-:W-:Y:S02]  /*1ef0*/  FFMA R43, R43, R74, R50 ;  /* 0x0000004a2b2b7223 */ /* 0x000fe40000000032 */
[----:B------:R-:W0:Y:S01]  /*1f00*/  LDC.64 R74, c[0x0][0x2a0] ;  /* 0x0000a800ff4a7b82 */ /* 0x000e220000000a00 */
[----:B------:R-:W-:Y:S02]  /*1f10*/  SEL R45, R45, RZ, !P0 ;  /* 0x000000ff2d2d7207 */ /* 0x000fe40004000000 */
[----:B------:R-:W-:Y:S02]  /*1f20*/  SEL R46, R49, RZ, !P0 ;  /* 0x000000ff312e7207 */ /* 0x000fe40004000000 */
[----:B------:R-:W-:Y:S02]  /*1f30*/  SEL R47, R47, RZ, !P0 ;  /* 0x000000ff2f2f7207 */ /* 0x000fe40004000000 */
[----:B------:R-:W-:Y:S01]  /*1f40*/  SEL R76, R51, RZ, !P0 ;  /* 0x000000ff334c7207 */ /* 0x000fe20004000000 */
[----:B------:R-:W-:Y:S01]  /*1f50*/  FFMA R56, R45, R56, R46 ;  /* 0x000000382d387223 */ /* 0x000fe2000000002e */
[----:B------:R-:W-:-:S02]  /*1f60*/  SEL R44, R44, RZ, !P0 ;  /* 0x000000ff2c2c7207 */ /* 0x000fc40004000000 */
[----:B------:R-:W-:Y:S01]  /*1f70*/  SEL R45, R48, RZ, !P0 ;  /* 0x000000ff302d7207 */ /* 0x000fe20004000000 */
[----:B------:R-:W-:Y:S01]  /*1f80*/  FFMA R42, R47, R42, R76 ;  /* 0x0000002a2f2a7223 */ /* 0x000fe2000000004c */
[----:B------:R-:W-:Y:S02]  /*1f90*/  CS2R R46, SRZ ;  /* 0x00000000002e7805 */ /* 0x000fe4000001ff00 */
[----:B------:R-:W-:Y:S02]  /*1fa0*/  CS2R R48, SRZ ;  /* 0x0000000000307805 */ /* 0x000fe4000001ff00 */
[----:B------:R-:W-:Y:S01]  /*1fb0*/  CS2R R50, SRZ ;  /* 0x0000000000327805 */ /* 0x000fe2000001ff00 */
[----:B------:R-:W-:Y:S01]  /*1fc0*/  FFMA R63, R44, R63, R45 ;  /* 0x0000003f2c3f7223 */ /* 0x000fe2000000002d */
[----:B------:R-:W-:-:S04]  /*1fd0*/  CS2R R44, SRZ ;  /* 0x00000000002c7805 */ /* 0x000fc8000001ff00 */
[----:B------:R1:W2:Y:S01]  /*1fe0*/  @P1 LDG.E.EL.128 R48, desc[UR4][R66.64+-0x900] ;  /* 0xfff7000442301981 */ /* 0x0002a2000c2e1d00 */
[----:B0-----:R-:W-:-:S05]  /*1ff0*/  IMAD.WIDE R76, R2, 0x4, R74 ;  /* 0x00000004024c7825 */ /* 0x001fca00078e024a */
[----:B------:R-:W3:Y:S01]  /*2000*/  @P1 LDG.E.EL.128 R44, desc[UR4][R76.64+-0x900] ;  /* 0xfff700044c2c1981 */ /* 0x000ee2000c2e1d00 */
[----:B-1----:R-:W-:Y:S01]  /*2010*/  P2R R66, PR, RZ, 0x2 ;  /* 0x00000002ff427803 */ /* 0x002fe20000000000 */
[----:B------:R-:W-:-:S04]  /*2020*/  IMAD.WIDE R74, R3, 0x4, R74 ;  /* 0x00000004034a7825 */ /* 0x000fc800078e024a */
[----:B------:R-:W-:Y:S01]  /*2030*/  IMAD.WIDE R72, R3, 0x4, R72 ;  /* 0x0000000403487825 */ /* 0x000fe200078e0248 */
[----:B--2---:R-:W-:Y:S02]  /*2040*/  SEL R50, R50, RZ, P1 ;  /* 0x000000ff32327207 */ /* 0x004fe40000800000 */
[----:B---3--:R-:W-:Y:S02]  /*2050*/  SEL R46, R46, RZ, P1 ;  /* 0x000000ff2e2e7207 */ /* 0x008fe40000800000 */
[----:B------:R-:W-:-:S03]  /*2060*/  SEL R44, R44, RZ, P1 ;  /* 0x000000ff2c2c7207 */ /* 0x000fc60000800000 */
[----:B------:R-:W-:Y:S01]  /*2070*/  FFMA R57, R46, R57, R50 ;  /* 0x000000392e397223 */ /* 0x000fe20000000032 */
[----:B------:R-:W-:Y:S02]  /*2080*/  SEL R46, R47, RZ, P1 ;  /* 0x000000ff2f2e7207 */ /* 0x000fe40000800000 */
[----:B------:R-:W-:Y:S02]  /*2090*/  SEL R47, R48, RZ, P1 ;  /* 0x000000ff302f7207 */ /* 0x000fe40000800000 */
[----:B------:R-:W-:Y:S02]  /*20a0*/  SEL R51, R51, RZ, P1 ;  /* 0x000000ff33337207 */ /* 0x000fe40000800000 */
[----:B------:R-:W-:Y:S01]  /*20b0*/  SEL R45, R45, RZ, P1 ;  /* 0x000000ff2d2d7207 */ /* 0x000fe20000800000 */
[----:B------:R-:W-:Y:S01]  /*20c0*/  FFMA R64, R44, R64, R47 ;  /* 0x000000402c407223 */ /* 0x000fe2000000002f */
[----:B------:R-:W-:Y:S02]  /*20d0*/  SEL R44, R49, RZ, P1 ;  /* 0x000000ff312c7207 */ /* 0x000fe40000800000 */
[----:B------:R-:W-:Y:S01]  /*20e0*/  ISETP.GT.AND P1, PT, R3, 0x23f, PT ;  /* 0x0000023f0300780c */ /* 0x000fe20003f24270 */
[----:B------:R-:W-:Y:S01]  /*20f0*/  FFMA R62, R46, R62, R51 ;  /* 0x0000003e2e3e7223 */ /* 0x000fe20000000033 */
[----:B------:R-:W-:Y:S01]  /*2100*/  CS2R R46, SRZ ;  /* 0x00000000002e7805 */ /* 0x000fe2000001ff00 */
[----:B------:R-:W-:Y:S01]  /*2110*/  FFMA R65, R45, R65, R44 ;  /* 0x000000412d417223 */ /* 0x000fe2000000002c */
[----:B------:R-:W-:-:S02]  /*2120*/  CS2R R44, SRZ ;  /* 0x00000000002c7805 */ /* 0x000fc4000001ff00 */
[----:B------:R-:W-:Y:S02]  /*2130*/  CS2R R48, SRZ ;  /* 0x0000000000307805 */ /* 0x000fe4000001ff00 */
[----:B------:R-:W-:-:S05]  /*2140*/  CS2R R50, SRZ ;  /* 0x0000000000327805 */ /* 0x000fca000001ff00 */
[----:B------:R0:W2:Y:S04]  /*2150*/  @P1 LDG.E.EL.128 R44, desc[UR4][R74.64+-0x900] ;  /* 0xfff700044a2c1981 */ /* 0x0000a8000c2e1d00 */
[----:B------:R1:W3:Y:S01]  /*2160*/  @P1 LDG.E.EL.128 R48, desc[UR4][R72.64+-0x900] ;  /* 0xfff7000448301981 */ /* 0x0002e2000c2e1d00 */
[----:B0-----:R-:W1:Y:S02]  /*2170*/  LDC.64 R74, c[0x0][0x228] ;  /* 0x00008a00ff4a7b82 */ /* 0x001e640000000a00 */
[----:B-1----:R-:W-:Y:S01]  /*2180*/  IMAD.WIDE R72, R2, 0x4, R74 ;  /* 0x0000000402487825 */ /* 0x002fe200078e024a */
[----:B--2---:R-:W-:Y:S02]  /*2190*/  SEL R67, R46, RZ, P1 ;  /* 0x000000ff2e437207 */ /* 0x004fe40000800000 */
[----:B------:R-:W-:-:S02]  /*21a0*/  SEL R46, R47, RZ, P1 ;  /* 0x000000ff2f2e7207 */ /* 0x000fc40000800000 */
[----:B------:R-:W-:Y:S02]  /*21b0*/  SEL R47, R44, RZ, P1 ;  /* 0x000000ff2c2f7207 */ /* 0x000fe40000800000 */
[----:B---3--:R-:W-:Y:S02]  /*21c0*/  SEL R51, R51, RZ, P1 ;  /* 0x000000ff33337207 */ /* 0x008fe40000800000 */
[----:B------:R-:W-:Y:S02]  /*21d0*/  SEL R48, R48, RZ, P1 ;  /* 0x000000ff30307207 */ /* 0x000fe40000800000 */
[----:B------:R-:W-:Y:S02]  /*21e0*/  SEL R44, R45, RZ, P1 ;  /* 0x000000ff2d2c7207 */ /* 0x000fe40000800000 */
[----:B------:R-:W-:Y:S01]  /*21f0*/  SEL R49, R49, RZ, P1 ;  /* 0x000000ff31317207 */ /* 0x000fe20000800000 */
[----:B------:R-:W-:Y:S01]  /*2200*/  FFMA R59, R46, R59, R51 ;  /* 0x0000003b2e3b7223 */ /* 0x000fe20000000033 */
[----:B------:R-:W-:Y:S01]  /*2210*/  FFMA R60, R47, R60, R48 ;  /* 0x0000003c2f3c7223 */ /* 0x000fe20000000030 */
[----:B------:R-:W-:-:S02]  /*2220*/  CS2R R46, SRZ ;  /* 0x00000000002e7805 */ /* 0x000fc4000001ff00 */
[----:B------:R-:W-:Y:S01]  /*2230*/  FFMA R61, R44, R61, R49 ;  /* 0x0000003d2c3d7223 */ /* 0x000fe20000000031 */
[----:B------:R-:W-:-:S06]  /*2240*/  CS2R R44, SRZ ;  /* 0x00000000002c7805 */ /* 0x000fcc000001ff00 */
[----:B------:R0:W2:Y:S02]  /*2250*/  @!P4 LDG.E.EL.128 R44, desc[UR4][R72.64] ;  /* 0x00000004482cc981 */ /* 0x0000a4000c2e1d00 */
[----:B0-----:R-:W0:Y:S01]  /*2260*/  LDC.64 R72, c[0x0][0x230] ;  /* 0x00008c00ff487b82 */ /* 0x001e220000000a00 */
[----:B------:R-:W-:Y:S02]  /*2270*/  SEL R50, R50, RZ, P1 ;  /* 0x000000ff32327207 */ /* 0x000fe40000800000 */
[----:B------:R-:W-:-:S03]  /*2280*/  CS2R R48, SRZ ;  /* 0x0000000000307805 */ /* 0x000fc6000001ff00 */
[----:B------:R-:W-:Y:S01]  /*2290*/  FFMA R58, R67, R58, R50 ;  /* 0x0000003a433a7223 */ /* 0x000fe20000000032 */
[----:B------:R-:W-:Y:S01]  /*22a0*/  CS2R R50, SRZ ;  /* 0x0000000000327805 */ /* 0x000fe2000001ff00 */
[----:B0-----:R-:W-:-:S05]  /*22b0*/  IMAD.WIDE R76, R2, 0x4, R72 ;  /* 0x00000004024c7825 */ /* 0x001fca00078e0248 */
[----:B------:R-:W3:Y:S01]  /*22c0*/  @!P4 LDG.E.EL.128 R48, desc[UR4][R76.64] ;  /* 0x000000044c30c981 */ /* 0x000ee2000c2e1d00 */
[----:B------:R-:W-:-:S04]  /*22d0*/  IMAD.WIDE R74, R3, 0x4, R74 ;  /* 0x00000004034a7825 */ /* 0x000fc800078e024a */
[----:B------:R-:W-:Y:S01]  /*22e0*/  IMAD.WIDE R72, R3, 0x4, R72 ;  /* 0x0000000403487825 */ /* 0x000fe200078e0248 */
[----:B--2---:R-:W-:Y:S02]  /*22f0*/  SEL R45, R45, RZ, !P4 ;  /* 0x000000ff2d2d7207 */ /* 0x004fe40006000000 */
[----:B------:R-:W-:Y:S02]  /*2300*/  SEL R44, R44, RZ, !P4 ;  /* 0x000000ff2c2c7207 */ /* 0x000fe40006000000 */
[----:B------:R-:W-:Y:S02]  /*2310*/  SEL R47, R47, RZ, !P4 ;  /* 0x000000ff2f2f7207 */ /* 0x000fe40006000000 */
[----:B------:R-:W-:Y:S02]  /*2320*/  SEL R46, R46, RZ, !P4 ;  /* 0x000000ff2e2e7207 */ /* 0x000fe40006000000 */
[----:B---3--:R-:W-:-:S05]  /*2330*/  SEL R49, R49, RZ, !P4 ;  /* 0x000000ff31317207 */ /* 0x008fca0006000000 */
[----:B------:R-:W-:Y:S01]  /*2340*/  FFMA R52, R45, R52, R49 ;  /* 0x000000342d347223 */ /* 0x000fe20000000031 */
[----:B------:R-:W-:-:S05]  /*2350*/  SEL R45, R48, RZ, !P4 ;  /* 0x000000ff302d7207 */ /* 0x000fca0006000000 */
[----:B------:R-:W-:Y:S01]  /*2360*/  FFMA R53, R44, R53, R45 ;  /* 0x000000352c357223 */ /* 0x000fe2000000002d */
[----:B------:R-:W-:Y:S02]  /*2370*/  SEL R44, R51, RZ, !P4 ;  /* 0x000000ff332c7207 */ /* 0x000fe40006000000 */
[----:B------:R-:W-:Y:S02]  /*2380*/  SEL R45, R50, RZ, !P4 ;  /* 0x000000ff322d7207 */ /* 0x000fe40006000000 */
[----:B------:R-:W-:Y:S01]  /*2390*/  CS2R R48, SRZ ;  /* 0x0000000000307805 */ /* 0x000fe2000001ff00 */
[----:B------:R-:W-:Y:S02]  /*23a0*/  FFMA R54, R47, R54, R44 ;  /* 0x000000362f367223 */ /* 0x000fe4000000002c */
[----:B------:R-:W-:Y:S01]  /*23b0*/  FFMA R55, R46, R55, R45 ;  /* 0x000000372e377223 */ /* 0x000fe2000000002d */
[----:B------:R-:W-:Y:S02]  /*23c0*/  CS2R R44, SRZ ;  /* 0x00000000002c7805 */ /* 0x000fe4000001ff00 */
[----:B------:R-:W-:-:S02]  /*23d0*/  CS2R R46, SRZ ;  /* 0x00000000002e7805 */ /* 0x000fc4000001ff00 */
[----:B------:R-:W-:-:S04]  /*23e0*/  CS2R R50, SRZ ;  /* 0x0000000000327805 */ /* 0x000fc8000001ff00 */
[----:B------:R-:W2:Y:S04]  /*23f0*/  @!P3 LDG.E.EL.128 R44, desc[UR4][R74.64] ;  /* 0x000000044a2cb981 */ /* 0x000ea8000c2e1d00 */
[----:B------:R-:W3:Y:S01]  /*2400*/  @!P3 LDG.E.EL.128 R48, desc[UR4][R72.64] ;  /* 0x000000044830b981 */ /* 0x000ee2000c2e1d00 */
[----:B------:R-:W-:Y:S02]  /*2410*/  P2R R67, PR, RZ, 0x10 ;  /* 0x00000010ff437803 */ /* 0x000fe40000000000 */
[----:B------:R-:W-:Y:S02]  /*2420*/  SEL R40, R40, RZ, !P2 ;  /* 0x000000ff28287207 */ /* 0x000fe40005000000 */
[----:B-----5:R-:W-:Y:S02]  /*2430*/  SEL R12, R12, RZ, !P5 ;  /* 0x000000ff0c0c7207 */ /* 0x020fe40006800000 */
[----:B------:R-:W-:-:S05]  /*2440*/  SEL R13, R13, RZ, !P5 ;  /* 0x000000ff0d0d7207 */ /* 0x000fca0006800000 */
[----:B------:R-:W-:Y:S01]  /*2450*/  FADD R13, R13, 9.9999997473787516356e-06 ;  /* 0x3727c5ac0d0d7421 */ /* 0x000fe20000000000 */
[----:B------:R-:W-:Y:S02]  /*2460*/  SEL R34, R34, RZ, !P6 ;  /* 0x000000ff22227207 */ /* 0x000fe40007000000 */
[----:B------:R-:W-:Y:S02]  /*2470*/  SEL R14, R14, RZ, !P5 ;  /* 0x000000ff0e0e7207 */ /* 0x000fe40006800000 */
[----:B------:R-:W-:Y:S02]  /*2480*/  SEL R15, R15, RZ, !P5 ;  /* 0x000000ff0f0f7207 */ /* 0x000fe40006800000 */
[----:B------:R-:W-:-:S03]  /*2490*/  SEL R23, R23, RZ, !P6 ;  /* 0x000000ff17177207 */ /* 0x000fc60007000000 */
[----:B------:R-:W-:Y:S01]  /*24a0*/  FADD R15, R15, 9.9999997473787516356e-06 ;  /* 0x3727c5ac0f0f7421 */ /* 0x000fe20000000000 */
[----:B------:R-:W-:Y:S02]  /*24b0*/  SEL R21, R21, RZ, !P6 ;  /* 0x000000ff15157207 */ /* 0x000fe40007000000 */
[----:B------:R-:W-:Y:S02]  /*24c0*/  SEL R8, R8, RZ, !P2 ;  /* 0x000000ff08087207 */ /* 0x000fe40005000000 */
[----:B------:R-:W-:Y:S02]  /*24d0*/  SEL R32, R32, RZ, !P6 ;  /* 0x000000ff20207207 */ /* 0x000fe40007000000 */
[----:B------:R-:W-:Y:S02]  /*24e0*/  SEL R9, R9, RZ, !P2 ;  /* 0x000000ff09097207 */ /* 0x000fe40005000000 */
[----:B------:R-:W-:Y:S02]  /*24f0*/  SEL R10, R10, RZ, !P2 ;  /* 0x000000ff0a0a7207 */ /* 0x000fe40005000000 */
[----:B------:R-:W-:-:S02]  /*2500*/  SEL R11, R11, RZ, !P2 ;  /* 0x000000ff0b0b7207 */ /* 0x000fc40005000000 */
[----:B--2---:R-:W-:Y:S02]  /*2510*/  SEL R76, R45, RZ, !P3 ;  /* 0x000000ff2d4c7207 */ /* 0x004fe40005800000 */
[----:B------:R-:W-:Y:S02]  /*2520*/  SEL R45, R44, RZ, !P3 ;  /* 0x000000ff2c2d7207 */ /* 0x000fe40005800000 */
[----:B---3--:R-:W-:Y:S02]  /*2530*/  SEL R49, R49, RZ, !P3 ;  /* 0x000000ff31317207 */ /* 0x008fe40005800000 */
[----:B------:R-:W-:Y:S02]  /*2540*/  SEL R48, R48, RZ, !P3 ;  /* 0x000000ff30307207 */ /* 0x000fe40005800000 */
[----:B------:R-:W-:Y:S01]  /*2550*/  SEL R46, R46, RZ, !P3 ;  /* 0x000000ff2e2e7207 */ /* 0x000fe20005800000 */
[----:B------:R-:W-:Y:S02]  /*2560*/  FFMA R7, R76, R7, R49 ;  /* 0x000000074c077223 */ /* 0x000fe40000000031 */
[----:B------:R-:W-:Y:S01]  /*2570*/  FFMA R6, R45, R6, R48 ;  /* 0x000000062d067223 */ /* 0x000fe20000000030 */
[----:B------:R-:W-:-:S02]  /*2580*/  SEL R45, R50, RZ, !P3 ;  /* 0x000000ff322d7207 */ /* 0x000fc40005800000 */
[----:B------:R-:W-:Y:S02]  /*2590*/  SEL R44, R47, RZ, !P3 ;  /* 0x000000ff2f2c7207 */ /* 0x000fe40005800000 */
[----:B------:R-:W-:Y:S02]  /*25a0*/  SEL R51, R51, RZ, !P3 ;  /* 0x000000ff33337207 */ /* 0x000fe40005800000 */
[----:B------:R-:W-:Y:S01]  /*25b0*/  P2R R49, PR, RZ, 0x8 ;  /* 0x00000008ff317803 */ /* 0x000fe20000000000 */
[----:B------:R-:W-:Y:S01]  /*25c0*/  FFMA R37, R46, R37, R45 ;  /* 0x000000252e257223 */ /* 0x000fe2000000002d */
[----:B------:R-:W-:Y:S02]  /*25d0*/  FSETP.GEU.AND P4, PT, R6, RZ, PT ;  /* 0x000000ff0600720b */ /* 0x000fe40003f8e000 */
[----:B------:R-:W-:Y:S01]  /*25e0*/  FSETP.GEU.AND P3, PT, R7, RZ, PT ;  /* 0x000000ff0700720b */ /* 0x000fe20003f6e000 */
[----:B------:R-:W-:Y:S01]  /*25f0*/  FFMA R5, R44, R5, R51 ;  /* 0x000000052c057223 */ /* 0x000fe20000000033 */
[----:B------:R-:W-:-:S02]  /*2600*/  SEL R44, RZ, 0x1, P4 ;  /* 0x00000001ff2c7807 */ /* 0x000fc40002000000 */
[----:B------:R-:W-:Y:S02]  /*2610*/  SEL R45, RZ, 0x1fffe, P3 ;  /* 0x0001fffeff2d7807 */ /* 0x000fe40001800000 */
[----:B------:R-:W-:-:S03]  /*2620*/  FSETP.GEU.AND P3, PT, R37, RZ, PT ;  /* 0x000000ff2500720b */ /* 0x000fc60003f6e000 */
[----:B------:R-:W-:Y:S01]  /*2630*/  IMAD.IADD R46, R44, 0x1, R45 ;  /* 0x000000012c2e7824 */ /* 0x000fe200078e022d */
[----:B------:R-:W-:Y:S02]  /*2640*/  SEL R44, RZ, 0x4, P3 ;  /* 0x00000004ff2c7807 */ /* 0x000fe40001800000 */
[----:B------:R-:W-:Y:S02]  /*2650*/  FSETP.GEU.AND P3, PT, R5, RZ, PT ;  /* 0x000000ff0500720b */ /* 0x000fe40003f6e000 */
[----:B------:R-:W-:Y:S02]  /*2660*/  LOP3.LUT R46, R46, 0x3, RZ, 0xc0, !PT ;  /* 0x000000032e2e7812 */ /* 0x000fe400078ec0ff */
[----:B------:R-:W-:Y:S02]  /*2670*/  SEL R45, RZ, 0x7fff8, P3 ;  /* 0x0007fff8ff2d7807 */ /* 0x000fe40001800000 */
[----:B------:R-:W-:Y:S02]  /*2680*/  FSETP.GEU.AND P3, PT, R53, RZ, PT ;  /* 0x000000ff3500720b */ /* 0x000fe40003f6e000 */
[----:B------:R-:W-:-:S02]  /*2690*/  IADD3 R44, R46, R45, R44 ;  /* 0x0000002d2e2c7210 */ /* 0x000fc40007ffe02c */
[----:B------:R-:W-:Y:S02]  /*26a0*/  SEL R45, RZ, 0x1, P3 ;  /* 0x00000001ff2d7807 */ /* 0x000fe40001800000 */
[----:B------:R-:W-:-:S04]  /*26b0*/  FSETP.GEU.AND P3, PT, R52, RZ, PT ;  /* 0x000000ff3400720b */ /* 0x000fc80003f6e000 */
        /* <DEDUP_REMOVED lines=28> */
[----:B------:R-:W-:Y:S01]  /*2880*/  SEL R48, RZ, 0x7fff8, P3 ;  /* 0x0007fff8ff307807 */ /* 0x000fe20001800000 */
[----:B------:R-:W-:-:S03]  /*2890*/  IMAD.SHL.U32 R44, R44, 0x100, RZ ;  /* 0x000001002c2c7824 */ /* 0x000fc600078e00ff */
[----:B------:R-:W-:-:S04]  /*28a0*/  IADD3 R47, R50, R48, R47 ;  /* 0x00000030322f7210 */ /* 0x000fc80007ffe02f */
[----:B------:R-:W-:Y:S02]  /*28b0*/  LOP3.LUT R47, R47, 0xf, RZ, 0xc0, !PT ;  /* 0x0000000f2f2f7812 */ /* 0x000fe400078ec0ff */
[----:B------:R-:W-:-:S03]  /*28c0*/  LOP3.LUT R44, R44, 0xf00, RZ, 0xe2, !PT ;  /* 0x00000f002c2c7812 */ /* 0x000fc600078ee2ff */
[----:B------:R-:W-:Y:S02]  /*28d0*/  IMAD R46, R46, 0x10, R47 ;  /* 0x000000102e2e7824 */ /* 0x000fe400078e022f */
[----:B------:R-:W-:-:S03]  /*28e0*/  IMAD R44, R45, 0x1000, R44 ;  /* 0x000010002d2c7824 */ /* 0x000fc600078e022c */
[----:B------:R-:W-:-:S05]  /*28f0*/  LOP3.LUT R45, R46, 0xff, RZ, 0xc0, !PT ;  /* 0x000000ff2e2d7812 */ /* 0x000fca00078ec0ff */
[----:B------:R-:W-:-:S05]  /*2900*/  IMAD.IADD R45, R44, 0x1, R45 ;  /* 0x000000012c2d7824 */ /* 0x000fca00078e022d */
[----:B------:R-:W-:-:S04]  /*2910*/  LOP3.LUT R48, R45, 0xffff, RZ, 0xc0, !PT ;  /* 0x0000ffff2d307812 */ /* 0x000fc800078ec0ff */
[--C-:B------:R-:W-:Y:S02]  /*2920*/  SHF.R.U32.HI R45, RZ, 0x7, R48.reuse ;  /* 0x00000007ff2d7819 */ /* 0x100fe40000011630 */
[----:B------:R-:W-:Y:S02]  /*2930*/  FSETP.GEU.AND P3, PT, R63, RZ, PT ;  /* 0x000000ff3f00720b */ /* 0x000fe40003f6e000 */
[----:B------:R-:W-:Y:S02]  /*2940*/  LOP3.LUT R45, R45, 0x1, RZ, 0xc0, !PT ;  /* 0x000000012d2d7812 */ /* 0x000fe400078ec0ff */
[----:B------:R-:W-:Y:S02]  /*2950*/  FSEL R44, R63, RZ, P3 ;  /* 0x000000ff3f2c7208 */ /* 0x000fe40001800000 */
[----:B------:R-:W-:Y:S02]  /*2960*/  ISETP.NE.U32.AND P3, PT, R45, 0x1, PT ;  /* 0x000000012d00780c */ /* 0x000fe40003f65070 */
[----:B------:R-:W-:-:S02]  /*2970*/  SHF.R.U32.HI R46, RZ, 0x6, R48 ;  /* 0x00000006ff2e7819 */ /* 0x000fc40000011630 */
[----:B------:R-:W-:Y:S02]  /*2980*/  FSEL R60, R60, RZ, P3 ;  /* 0x000000ff3c3c7208 */ /* 0x000fe40001800000 */
[----:B------:R-:W-:Y:S02]  /*2990*/  FSETP.GEU.AND P3, PT, R56, RZ, PT ;  /* 0x000000ff3800720b */ /* 0x000fe40003f6e000 */
[----:B------:R-:W-:Y:S02]  /*29a0*/  LOP3.LUT R46, R46, 0x1, RZ, 0xc0, !PT ;  /* 0x000000012e2e7812 */ /* 0x000fe400078ec0ff */
[----:B------:R-:W-:Y:S02]  /*29b0*/  FSEL R45, R56, RZ, P3 ;  /* 0x000000ff382d7208 */ /* 0x000fe40001800000 */
[----:B------:R-:W-:-:S04]  /*29c0*/  ISETP.NE.U32.AND P3, PT, R46, 0x1, PT ;  /* 0x000000012e00780c */ /* 0x000fc80003f65070 */
[----:B------:R-:W-:Y:S02]  /*29d0*/  FSEL R61, R61, RZ, P3 ;  /* 0x000000ff3d3d7208 */ /* 0x000fe40001800000 */
[----:B------:R-:W-:-:S04]  /*29e0*/  FSETP.GEU.AND P3, PT, R43, RZ, PT ;  /* 0x000000ff2b00720b */ /* 0x000fc80003f6e000 */
[----:B------:R-:W-:Y:S02]  /*29f0*/  FSEL R46, R43, RZ, P3 ;  /* 0x000000ff2b2e7208 */ /* 0x000fe40001800000 */
[----:B------:R-:W-:-:S04]  /*2a00*/  SHF.R.U32.HI R43, RZ, 0x5, R48 ;  /* 0x00000005ff2b7819 */ /* 0x000fc80000011630 */
[----:B------:R-:W-:-:S04]  /*2a10*/  LOP3.LUT R43, R43, 0x1, RZ, 0xc0, !PT ;  /* 0x000000012b2b7812 */ /* 0x000fc800078ec0ff */
[----:B------:R-:W-:-:S04]  /*2a20*/  ISETP.NE.U32.AND P3, PT, R43, 0x1, PT ;  /* 0x000000012b00780c */ /* 0x000fc80003f65070 */
[----:B------:R-:W-:Y:S02]  /*2a30*/  FSEL R58, R58, RZ, P3 ;  /* 0x000000ff3a3a7208 */ /* 0x000fe40001800000 */
[----:B------:R-:W-:Y:S02]  /*2a40*/  FSETP.GEU.AND P3, PT, R42, RZ, PT ;  /* 0x000000ff2a00720b */ /* 0x000fe40003f6e000 */
[----:B------:R-:W-:Y:S02]  /*2a50*/  SEL R43, R36, RZ, !P2 ;  /* 0x000000ff242b7207 */ /* 0x000fe40005000000 */
[----:B------:R-:W-:Y:S02]  /*2a60*/  FSEL R47, R42, RZ, P3 ;  /* 0x000000ff2a2f7208 */ /* 0x000fe40001800000 */
[----:B------:R-:W-:Y:S01]  /*2a70*/  SHF.R.U32.HI R42, RZ, 0x4, R48 ;  /* 0x00000004ff2a7819 */ /* 0x000fe20000011630 */
[----:B------:R-:W-:Y:S01]  /*2a80*/  FADD R36, R40, -R43 ;  /* 0x8000002b28247221 */ /* 0x000fe20000000000 */
[----:B------:R-:W-:-:S02]  /*2a90*/  FADD R43, R12, 9.9999997473787516356e-06 ;  /* 0x3727c5ac0c2b7421 */ /* 0x000fc40000000000 */
[----:B------:R-:W-:-:S04]  /*2aa0*/  LOP3.LUT R42, R42, 0x1, RZ, 0xc0, !PT ;  /* 0x000000012a2a7812 */ /* 0x000fc800078ec0ff */
[----:B------:R-:W-:Y:S02]  /*2ab0*/  ISETP.NE.U32.AND P3, PT, R42, 0x1, PT ;  /* 0x000000012a00780c */ /* 0x000fe40003f65070 */
[----:B------:R-:W0:Y:S01]  /*2ac0*/  MUFU.SQRT R42, R43 ;  /* 0x0000002b002a7308 */ /* 0x000e220000002000 */
[----:B------:R-:W-:Y:S02]  /*2ad0*/  SEL R12, R35, RZ, !P6 ;  /* 0x000000ff230c7207 */ /* 0x000fe40007000000 */
[----:B------:R-:W-:-:S05]  /*2ae0*/  FSEL R59, R59, RZ, P3 ;  /* 0x000000ff3b3b7208 */ /* 0x000fca0001800000 */
[----:B------:R1:W2:Y:S01]  /*2af0*/  MUFU.SQRT R35, R13 ;  /* 0x0000000d00237308 */ /* 0x0002a20000002000 */
[----:B------:R-:W-:Y:S02]  /*2b00*/  @P0 FSEL R44, R60, RZ, P1 ;  /* 0x000000ff3c2c0208 */ /* 0x000fe40000800000 */
[----:B------:R-:W-:Y:S02]  /*2b10*/  @P0 FSEL R45, R61, RZ, P1 ;  /* 0x000000ff3d2d0208 */ /* 0x000fe40000800000 */
[----:B------:R-:W-:Y:S02]  /*2b20*/  @P0 FSEL R46, R58, RZ, P1 ;  /* 0x000000ff3a2e0208 */ /* 0x000fe40000800000 */
[----:B------:R-:W-:Y:S02]  /*2b30*/  @P0 FSEL R47, R59, RZ, P1 ;  /* 0x000000ff3b2f0208 */ /* 0x000fe40000800000 */
[----:B0-----:R-:W-:Y:S02]  /*2b40*/  FSETP.GT.AND P0, PT, R42, 8.50705917302346158658e+37, PT ;  /* 0x7e8000002a00780b */ /* 0x001fe40003f04000 */
[----:B------:R-:W-:-:S05]  /*2b50*/  SEL R43, R22, RZ, !P6 ;  /* 0x000000ff162b7207 */ /* 0x000fca0007000000 */
[----:B-1----:R-:W-:Y:S01]  /*2b60*/  FADD R13, R34, -R43 ;  /* 0x8000002b220d7221 */ /* 0x002fe20000000000 */
[----:B------:R-:W-:Y:S01]  /*2b70*/  FADD R43, R14, 9.9999997473787516356e-06 ;  /* 0x3727c5ac0e2b7421 */ /* 0x000fe20000000000 */
[C---:B--2---:R-:W-:Y:S02]  /*2b80*/  FSETP.GT.AND P3, PT, R35.reuse, 8.50705917302346158658e+37, PT ;  /* 0x7e8000002300780b */ /* 0x044fe40003f64000 */
[C---:B------:R-:W-:Y:S01]  /*2b90*/  FSETP.GEU.AND P1, PT, R42.reuse, 1.175494350822287508e-38, PT ;  /* 0x008000002a00780b */ /* 0x040fe20003f2e000 */
[----:B------:R-:W0:Y:S01]  /*2ba0*/  MUFU.SQRT R34, R43 ;  /* 0x0000002b00227308 */ /* 0x000e220000002000 */
[----:B------:R-:W-:Y:S01]  /*2bb0*/  @P0 FMUL R42, R42, 0.25 ;  /* 0x3e8000002a2a0820 */ /* 0x000fe20000400000 */
[----:B------:R-:W-:Y:S02]  /*2bc0*/  FSEL R40, R4, 1, P0 ;  /* 0x3f80000004287808 */ /* 0x000fe40000000000 */
[----:B------:R-:W-:Y:S01]  /*2bd0*/  FSETP.GEU.AND P0, PT, R35, 1.175494350822287508e-38, PT ;  /* 0x008000002300780b */ /* 0x000fe20003f0e000 */
[----:B------:R-:W-:Y:S01]  /*2be0*/  FADD R12, R12, -R23 ;  /* 0x800000170c0c7221 */ /* 0x000fe20000000000 */
[----:B------:R-:W-:-:S02]  /*2bf0*/  FSEL R23, R4, 1, P3 ;  /* 0x3f80000004177808 */ /* 0x000fc40001800000 */
[----:B------:R-:W-:Y:S02]  /*2c00*/  SEL R14, R33, RZ, !P6 ;  /* 0x000000ff210e7207 */ /* 0x000fe40007000000 */
[----:B------:R-:W-:Y:S01]  /*2c10*/  @P3 FMUL R35, R35, 0.25 ;  /* 0x3e80000023233820 */ /* 0x000fe20000400000 */
[----:B------:R-:W1:Y:S06]  /*2c20*/  MUFU.SQRT R33, R15 ;  /* 0x0000000f00217308 */ /* 0x000e6c0000002000 */
[----:B------:R-:W-:Y:S01]  /*2c30*/  @!P0 FMUL R35, R35, 16777216 ;  /* 0x4b80000023238820 */ /* 0x000fe20000400000 */
[----:B------:R-:W-:Y:S01]  /*2c40*/  @!P0 FMUL R23, R23, 16777216 ;  /* 0x4b80000017178820 */ /* 0x000fe20000400000 */
[----:B0-----:R-:W-:Y:S01]  /*2c50*/  FSETP.GT.AND P0, PT, R34, 8.50705917302346158658e+37, PT ;  /* 0x7e8000002200780b */ /* 0x001fe20003f04000 */
[----:B------:R-:W-:Y:S01]  /*2c60*/  FADD R14, R14, -R21 ;  /* 0x800000150e0e7221 */ /* 0x000fe20000000000 */
[----:B------:R-:W-:Y:S01]  /*2c70*/  SEL R21, R20, RZ, !P6 ;  /* 0x000000ff14157207 */ /* 0x000fe20007000000 */
[----:B------:R-:W-:Y:S01]  /*2c80*/  FADD R20, R8, 9.9999997473787516356e-06 ;  /* 0x3727c5ac08147421 */ /* 0x000fe20000000000 */
[----:B------:R-:W-:Y:S01]  /*2c90*/  @!P1 FMUL R42, R42, 16777216 ;  /* 0x4b8000002a2a9820 */ /* 0x000fe20000400000 */
[----:B------:R-:W-:Y:S01]  /*2ca0*/  @!P1 FMUL R40, R40, 16777216 ;  /* 0x4b80000028289820 */ /* 0x000fe20000400000 */
[----:B-1----:R-:W-:Y:S01]  /*2cb0*/  FSETP.GT.AND P3, PT, R33, 8.50705917302346158658e+37, PT ;  /* 0x7e8000002100780b */ /* 0x002fe20003f64000 */
[----:B------:R-:W0:Y:S01]  /*2cc0*/  MUFU.SQRT R8, R20 ;  /* 0x0000001400087308 */ /* 0x000e220000002000 */
[----:B------:R-:W-:-:S02]  /*2cd0*/  FSETP.GEU.AND P1, PT, R34, 1.175494350822287508e-38, PT ;  /* 0x008000002200780b */ /* 0x000fc40003f2e000 */
[----:B------:R-:W-:-:S03]  /*2ce0*/  FSEL R22, R4, 1, P0 ;  /* 0x3f80000004167808 */ /* 0x000fc60000000000 */
[----:B------:R-:W-:Y:S01]  /*2cf0*/  @P0 FMUL R34, R34, 0.25 ;  /* 0x3e80000022220820 */ /* 0x000fe20000400000 */
[----:B------:R-:W-:Y:S01]  /*2d00*/  FSETP.GEU.AND P0, PT, R33, 1.175494350822287508e-38, PT ;  /* 0x008000002100780b */ /* 0x000fe20003f0e000 */
[----:B------:R-:W-:Y:S01]  /*2d10*/  FADD R15, R32, -R21 ;  /* 0x80000015200f7221 */ /* 0x000fe20000000000 */
[----:B------:R-:W-:Y:S01]  /*2d20*/  FSEL R43, R4, 1, P3 ;  /* 0x3f800000042b7808 */ /* 0x000fe20001800000 */
[----:B------:R-:W-:Y:S02]  /*2d30*/  FADD R21, R9, 9.9999997473787516356e-06 ;  /* 0x3727c5ac09157421 */ /* 0x000fe40000000000 */
[----:B------:R-:W-:Y:S02]  /*2d40*/  @P3 FMUL R33, R33, 0.25 ;  /* 0x3e80000021213820 */ /* 0x000fe40000400000 */
[----:B------:R1:W2:Y:S06]  /*2d50*/  MUFU.SQRT R9, R21 ;  /* 0x0000001500097308 */ /* 0x0002ac0000002000 */
[----:B------:R-:W-:Y:S01]  /*2d60*/  @!P0 FMUL R33, R33, 16777216 ;  /* 0x4b80000021218820 */ /* 0x000fe20000400000 */
[----:B------:R-:W-:Y:S01]  /*2d70*/  @!P0 FMUL R43, R43, 16777216 ;  /* 0x4b8000002b2b8820 */ /* 0x000fe20000400000 */
[----:B0-----:R-:W-:Y:S01]  /*2d80*/  FSETP.GT.AND P0, PT, R8, 8.50705917302346158658e+37, PT ;  /* 0x7e8000000800780b */ /* 0x001fe20003f04000 */
[----:B------:R-:W-:Y:S01]  /*2d90*/  FADD R20, R10, 9.9999997473787516356e-06 ;  /* 0x3727c5ac0a147421 */ /* 0x000fe20000000000 */
[----:B------:R-:W-:Y:S01]  /*2da0*/  @!P1 FMUL R34, R34, 16777216 ;  /* 0x4b80000022229820 */ /* 0x000fe20000400000 */
[----:B------:R-:W-:Y:S01]  /*2db0*/  @!P1 FMUL R22, R22, 16777216 ;  /* 0x4b80000016169820 */ /* 0x000fe20000400000 */
[----:B-1----:R-:W-:Y:S01]  /*2dc0*/  FADD R21, R11, 9.9999997473787516356e-06 ;  /* 0x3727c5ac0b157421 */ /* 0x002fe20000000000 */
[----:B------:R-:W-:Y:S01]  /*2dd0*/  FSETP.GEU.AND P1, PT, R8, 1.175494350822287508e-38, PT ;  /* 0x008000000800780b */ /* 0x000fe20003f2e000 */
[----:B------:R-:W0:Y:S01]  /*2de0*/  MUFU.SQRT R10, R20 ;  /* 0x00000014000a7308 */ /* 0x000e220000002000 */
[----:B------:R-:W-:-:S06]  /*2df0*/  FSEL R32, R4, 1, P0 ;  /* 0x3f80000004207808 */ /* 0x000fcc0000000000 */
[----:B------:R-:W-:Y:S01]  /*2e00*/  @P0 FMUL R8, R8, 0.25 ;  /* 0x3e80000008080820 */ /* 0x000fe20000400000 */
[----:B--2---:R-:W-:Y:S01]  /*2e10*/  FSETP.GT.AND P0, PT, R9, 8.50705917302346158658e+37, PT ;  /* 0x7e8000000900780b */ /* 0x004fe20003f04000 */
[----:B------:R-:W1:Y:S01]  /*2e20*/  MUFU.SQRT R11, R21 ;  /* 0x00000015000b7308 */ /* 0x000e620000002000 */
[----:B----4-:R-:W-:Y:S02]  /*2e30*/  SEL R56, R27, RZ, !P5 ;  /* 0x000000ff1b387207 */ /* 0x010fe40006800000 */
[----:B------:R-:W-:Y:S02]  /*2e40*/  SEL R27, R31, RZ, !P5 ;  /* 0x000000ff1f1b7207 */ /* 0x000fe40006800000 */
[----:B------:R-:W-:Y:S02]  /*2e50*/  P2R R50, PR, RZ, 0x2 ;  /* 0x00000002ff327803 */ /* 0x000fe40000000000 */
[----:B------:R-:W-:Y:S02]  /*2e60*/  FSETP.GEU.AND P1, PT, R9, 1.175494350822287508e-38, PT ;  /* 0x008000000900780b */ /* 0x000fe40003f2e000 */
[----:B------:R-:W-:-:S02]  /*2e70*/  SEL R51, R26, RZ, !P5 ;  /* 0x000000ff1a337207 */ /* 0x000fc40006800000 */
[----:B------:R-:W-:Y:S01]  /*2e80*/  SEL R26, R30, RZ, !P5 ;  /* 0x000000ff1e1a7207 */ /* 0x000fe20006800000 */
[----:B------:R-:W-:Y:S01]  /*2e90*/  FADD R27, R27, -R56 ;  /* 0x800000381b1b7221 */ /* 0x000fe20000000000 */
[----:B------:R-:W-:Y:S01]  /*2ea0*/  P2R R56, PR, RZ, 0x2 ;  /* 0x00000002ff387803 */ /* 0x000fe20000000000 */
[----:B------:R-:W-:Y:S01]  /*2eb0*/  @P0 FMUL R9, R9, 0.25 ;  /* 0x3e80000009090820 */ /* 0x000fe20000400000 */
[----:B------:R-:W-:Y:S01]  /*2ec0*/  FSEL R31, R4, 1, P0 ;  /* 0x3f800000041f7808 */ /* 0x000fe20000000000 */
[----:B------:R-:W-:Y:S01]  /*2ed0*/  FADD R26, R26, -R51 ;  /* 0x800000331a1a7221 */ /* 0x000fe20000000000 */
[C---:B0-----:R-:W-:Y:S02]  /*2ee0*/  FSETP.GEU.AND P1, PT, R10.reuse, 1.175494350822287508e-38, PT ;  /* 0x008000000a00780b */ /* 0x041fe40003f2e000 */
[----:B------:R-:W-:Y:S02]  /*2ef0*/  SEL R58, R25, RZ, !P5 ;  /* 0x000000ff193a7207 */ /* 0x000fe40006800000 */
[----:B------:R-:W-:-:S02]  /*2f00*/  FSETP.GT.AND P0, PT, R10, 8.50705917302346158658e+37, PT ;  /* 0x7e8000000a00780b */ /* 0x000fc40003f04000 */
[----:B------:R-:W-:Y:S02]  /*2f10*/  SEL R25, R29, RZ, !P5 ;  /* 0x000000ff1d197207 */ /* 0x000fe40006800000 */
[----:B------:R-:W-:Y:S02]  /*2f20*/  P2R R51, PR, RZ, 0x4 ;  /* 0x00000004ff337803 */ /* 0x000fe40000000000 */
[----:B-1----:R-:W-:Y:S02]  /*2f30*/  FSETP.GEU.AND P2, PT, R11, 1.175494350822287508e-38, PT ;  /* 0x008000000b00780b */ /* 0x002fe40003f4e000 */
[----:B------:R-:W-:Y:S01]  /*2f40*/  P2R R20, PR, RZ, 0x2 ;  /* 0x00000002ff147803 */ /* 0x000fe20000000000 */
[----:B------:R-:W-:Y:S01]  /*2f50*/  FADD R25, R25, -R58 ;  /* 0x8000003a19197221 */ /* 0x000fe20000000000 */
[----:B------:R-:W-:Y:S02]  /*2f60*/  SEL R16, R16, RZ, !P6 ;  /* 0x000000ff10107207 */ /* 0x000fe40007000000 */
[----:B------:R-:W-:-:S02]  /*2f70*/  P2R R58, PR, RZ, 0x4 ;  /* 0x00000004ff3a7803 */ /* 0x000fc40000000000 */
[----:B------:R-:W-:Y:S02]  /*2f80*/  ISETP.NE.AND P2, PT, R20, RZ, PT ;  /* 0x000000ff1400720c */ /* 0x000fe40003f45270 */
[----:B------:R-:W-:Y:S01]  /*2f90*/  SEL R20, R28, RZ, !P5 ;  /* 0x000000ff1c147207 */ /* 0x000fe20006800000 */
[----:B------:R-:W-:Y:S01]  /*2fa0*/  FADD R28, R16, 9.9999997473787516356e-06 ;  /* 0x3727c5ac101c7421 */ /* 0x000fe20000000000 */
[----:B------:R-:W-:Y:S01]  /*2fb0*/  @P0 FMUL R10, R10, 0.25 ;  /* 0x3e8000000a0a0820 */ /* 0x000fe20000400000 */
[----:B------:R-:W-:Y:S02]  /*2fc0*/  FSEL R30, R4, 1, P0 ;  /* 0x3f800000041e7808 */ /* 0x000fe40000000000 */
[----:B------:R-:W0:Y:S01]  /*2fd0*/  MUFU.SQRT R16, R28 ;  /* 0x0000001c00107308 */ /* 0x000e220000002000 */
[----:B------:R-:W-:Y:S02]  /*2fe0*/  FSETP.GT.AND P0, PT, R11, 8.50705917302346158658e+37, PT ;  /* 0x7e8000000b00780b */ /* 0x000fe40003f04000 */
[----:B------:R-:W-:-:S05]  /*2ff0*/  SEL R17, R17, RZ, !P6 ;  /* 0x000000ff11117207 */ /* 0x000fca0007000000 */
[----:B------:R-:W-:Y:S01]  /*3000*/  FADD R60, R17, 9.9999997473787516356e-06 ;  /* 0x3727c5ac113c7421 */ /* 0x000fe20000000000 */
[----:B------:R-:W-:-:S03]  /*3010*/  FSEL R29, R4, 1, P0 ;  /* 0x3f800000041d7808 */ /* 0x000fc60000000000 */
[----:B------:R1:W2:Y:S02]  /*3020*/  MUFU.SQRT R17, R60 ;  /* 0x0000003c00117308 */ /* 0x0002a40000002000 */
[----:B------:R-:W-:Y:S01]  /*3030*/  @P0 FMUL R11, R11, 0.25 ;  /* 0x3e8000000b0b0820 */ /* 0x000fe20000400000 */
[----:B0-----:R-:W-:Y:S02]  /*3040*/  FSETP.GT.AND P0, PT, R16, 8.50705917302346158658e+37, PT ;  /* 0x7e8000001000780b */ /* 0x001fe40003f04000 */
[----:B------:R-:W-:Y:S02]  /*3050*/  SEL R18, R18, RZ, !P6 ;  /* 0x000000ff12127207 */ /* 0x000fe40007000000 */
[----:B------:R-:W-:Y:S01]  /*3060*/  SEL R19, R19, RZ, !P6 ;  /* 0x000000ff13137207 */ /* 0x000fe20007000000 */
[----:B------:R0:W3:Y:S01]  /*3070*/  MUFU.RCP R21, R42 ;  /* 0x0000002a00157308 */ /* 0x0000e20000001000 */
[----:B------:R-:W-:Y:S02]  /*3080*/  SEL R61, R24, RZ, !P5 ;  /* 0x000000ff183d7207 */ /* 0x000fe40006800000 */
[----:B------:R-:W-:Y:S01]  /*3090*/  FSETP.GEU.AND P3, PT, R16, 1.175494350822287508e-38, PT ;  /* 0x008000001000780b */ /* 0x000fe20003f6e000 */
[----:B-1----:R-:W-:Y:S01]  /*30a0*/  FADD R60, R19, 9.9999997473787516356e-06 ;  /* 0x3727c5ac133c7421 */ /* 0x002fe20000000000 */
[----:B------:R-:W-:Y:S01]  /*30b0*/  FSEL R24, R4, 1, P0 ;  /* 0x3f80000004187808 */ /* 0x000fe20000000000 */
[----:B0-----:R-:W-:-:S02]  /*30c0*/  FADD R42, R18, 9.9999997473787516356e-06 ;  /* 0x3727c5ac122a7421 */ /* 0x001fc40000000000 */
[----:B------:R-:W-:Y:S01]  /*30d0*/  @P0 FMUL R16, R16, 0.25 ;  /* 0x3e80000010100820 */ /* 0x000fe20000400000 */
[----:B--2---:R-:W-:Y:S01]  /*30e0*/  FSETP.GT.AND P0, PT, R17, 8.50705917302346158658e+37, PT ;  /* 0x7e8000001100780b */ /* 0x004fe20003f04000 */
[----:B------:R-:W0:Y:S01]  /*30f0*/  MUFU.SQRT R18, R42 ;  /* 0x0000002a00127308 */ /* 0x000e220000002000 */
[----:B------:R-:W-:Y:S02]  /*3100*/  P2R R59, PR, RZ, 0x4 ;  /* 0x00000004ff3b7803 */ /* 0x000fe40000000000 */
[----:B------:R-:W-:-:S05]  /*3110*/  ISETP.NE.AND P2, PT, R56, RZ, PT ;  /* 0x000000ff3800720c */ /* 0x000fca0003f45270 */
[----:B------:R-:W1:Y:S01]  /*3120*/  MUFU.SQRT R19, R60 ;  /* 0x0000003c00137308 */ /* 0x000e620000002000 */
[----:B------:R-:W-:Y:S01]  /*3130*/  P2R R56, PR, RZ, 0x4 ;  /* 0x00000004ff387803 */ /* 0x000fe20000000000 */
[----:B---3--:R-:W-:Y:S01]  /*3140*/  FMUL R21, R21, R40 ;  /* 0x0000002815157220 */ /* 0x008fe20000400000 */
[----:B------:R-:W-:Y:S02]  /*3150*/  ISETP.NE.AND P2, PT, R50, RZ, PT ;  /* 0x000000ff3200720c */ /* 0x000fe40003f45270 */
[C---:B------:R-:W-:Y:S01]  /*3160*/  FSETP.GEU.AND P4, PT, R17.reuse, 1.175494350822287508e-38, PT ;  /* 0x008000001100780b */ /* 0x040fe20003f8e000 */
[----:B------:R-:W-:Y:S02]  /*3170*/  @P0 FMUL R17, R17, 0.25 ;  /* 0x3e80000011110820 */ /* 0x000fe40000400000 */
[----:B------:R-:W2:Y:S01]  /*3180*/  MUFU.RCP R40, R35 ;  /* 0x0000002300287308 */ /* 0x000ea20000001000 */
[----:B------:R-:W-:Y:S02]  /*3190*/  FSEL R28, R4, 1, P0 ;  /* 0x3f800000041c7808 */ /* 0x000fe40000000000 */
[----:B0-----:R-:W-:-:S02]  /*31a0*/  FSETP.GT.AND P0, PT, R18, 8.50705917302346158658e+37, PT ;  /* 0x7e8000001200780b */ /* 0x001fc40003f04000 */
[----:B------:R-:W-:Y:S02]  /*31b0*/  P2R R50, PR, RZ, 0x4 ;  /* 0x00000004ff327803 */ /* 0x000fe40000000000 */
[----:B-1----:R-:W-:Y:S02]  /*31c0*/  FSETP.GT.AND P2, PT, R19, 8.50705917302346158658e+37, PT ;  /* 0x7e8000001300780b */ /* 0x002fe40003f44000 */
[----:B------:R-:W-:Y:S01]  /*31d0*/  FSETP.GEU.AND P1, PT, R18, 1.175494350822287508e-38, PT ;  /* 0x008000001200780b */ /* 0x000fe20003f2e000 */
[----:B--2---:R-:W-:-:S06]  /*31e0*/  FMUL R40, R40, R23 ;  /* 0x0000001728287220 */ /* 0x004fcc0000400000 */
[----:B------:R-:W-:Y:S01]  /*31f0*/  @P0 FMUL R18, R18, 0.25 ;  /* 0x3e80000012120820 */ /* 0x000fe20000400000 */
[C---:B------:R-:W-:Y:S02]  /*3200*/  FSEL R23, R4.reuse, 1, P0 ;  /* 0x3f80000004177808 */ /* 0x040fe40000000000 */
[C---:B------:R-:W-:Y:S01]  /*3210*/  FSETP.GEU.AND P0, PT, R19.reuse, 1.175494350822287508e-38, PT ;  /* 0x008000001300780b */ /* 0x040fe20003f0e000 */
[----:B------:R-:W-:Y:S01]  /*3220*/  @P2 FMUL R19, R19, 0.25 ;  /* 0x3e80000013132820 */ /* 0x000fe20000400000 */
[----:B------:R-:W-:Y:S02]  /*3230*/  FSEL R4, R4, 1, P2 ;  /* 0x3f80000004047808 */ /* 0x000fe40001000000 */
[----:B------:R-:W-:Y:S01]  /*3240*/  ISETP.NE.AND P2, PT, R50, RZ, PT ;  /* 0x000000ff3200720c */ /* 0x000fe20003f45270 */
[----:B------:R-:W0:Y:S01]  /*3250*/  MUFU.RCP R35, R34 ;  /* 0x0000002200237308 */ /* 0x000e220000001000 */
[----:B------:R-:W-:-:S11]  /*3260*/  @!P3 FMUL R16, R16, 16777216 ;  /* 0x4b8000001010b820 */ /* 0x000fd60000400000 */
[----:B------:R-:W-:Y:S01]  /*3270*/  @!P2 FMUL R8, R8, 16777216 ;  /* 0x4b8000000808a820 */ /* 0x000fe20000400000 */
[----:B------:R-:W-:Y:S01]  /*3280*/  @!P2 FMUL R32, R32, 16777216 ;  /* 0x4b8000002020a820 */ /* 0x000fe20000400000 */
[----:B------:R-:W-:Y:S01]  /*3290*/  ISETP.NE.AND P2, PT, R56, RZ, PT ;  /* 0x000000ff3800720c */ /* 0x000fe20003f45270 */
[----:B------:R-:W-:Y:S01]  /*32a0*/  @!P3 FMUL R24, R24, 16777216 ;  /* 0x4b8000001818b820 */ /* 0x000fe20000400000 */
[----:B------:R-:W-:Y:S01]  /*32b0*/  ISETP.NE.AND P3, PT, R49, RZ, PT ;  /* 0x000000ff3100720c */ /* 0x000fe20003f65270 */
[----:B0-----:R-:W-:Y:S02]  /*32c0*/  FMUL R49, R35, R22 ;  /* 0x0000001623317220 */ /* 0x001fe40000400000 */
[----:B------:R-:W0:Y:S08]  /*32d0*/  MUFU.RCP R22, R33 ;  /* 0x0000002100167308 */ /* 0x000e300000001000 */
[----:B------:R-:W-:Y:S01]  /*32e0*/  @!P2 FMUL R9, R9, 16777216 ;  /* 0x4b8000000909a820 */ /* 0x000fe20000400000 */
[----:B------:R-:W-:Y:S01]  /*32f0*/  @!P2 FMUL R31, R31, 16777216 ;  /* 0x4b8000001f1fa820 */ /* 0x000fe20000400000 */
[----:B------:R-:W-:Y:S01]  /*3300*/  ISETP.NE.AND P2, PT, R59, RZ, PT ;  /* 0x000000ff3b00720c */ /* 0x000fe20003f45270 */
[----:B0-----:R-:W-:-:S02]  /*3310*/  FMUL R42, R22, R43 ;  /* 0x0000002b162a7220 */ /* 0x001fc40000400000 */
[----:B------:R-:W0:Y:S10]  /*3320*/  MUFU.RCP R22, R9 ;  /* 0x0000000900167308 */ /* 0x000e340000001000 */
[----:B------:R-:W-:Y:S01]  /*3330*/  @!P2 FMUL R10, R10, 16777216 ;  /* 0x4b8000000a0aa820 */ /* 0x000fe20000400000 */
[----:B------:R-:W-:Y:S01]  /*3340*/  @!P2 FMUL R30, R30, 16777216 ;  /* 0x4b8000001e1ea820 */ /* 0x000fe20000400000 */
[----:B------:R-:W-:Y:S01]  /*3350*/  ISETP.NE.AND P2, PT, R58, RZ, PT ;  /* 0x000000ff3a00720c */ /* 0x000fe20003f45270 */
[----:B------:R-:W1:Y:S01]  /*3360*/  MUFU.RCP R35, R8 ;  /* 0x0000000800237308 */ /* 0x000e620000001000 */
[----:B0-----:R-:W-:-:S11]  /*3370*/  FMUL R43, R22, R31 ;  /* 0x0000001f162b7220 */ /* 0x001fd60000400000 */
[----:B------:R-:W-:-:S04]  /*3380*/  @!P2 FMUL R11, R11, 16777216 ;  /* 0x4b8000000b0ba820 */ /* 0x000fc80000400000 */
[----:B------:R-:W0:Y:S01]  /*3390*/  MUFU.RCP R22, R11 ;  /* 0x0000000b00167308 */ /* 0x000e220000001000 */
[----:B------:R-:W-:Y:S01]  /*33a0*/  @!P2 FMUL R29, R29, 16777216 ;  /* 0x4b8000001d1da820 */ /* 0x000fe20000400000 */
[----:B------:R-:W-:Y:S01]  /*33b0*/  @!P1 FMUL R18, R18, 16777216 ;  /* 0x4b80000012129820 */ /* 0x000fe20000400000 */
[----:B------:R-:W-:Y:S01]  /*33c0*/  @!P4 FMUL R17, R17, 16777216 ;  /* 0x4b8000001111c820 */ /* 0x000fe20000400000 */
[----:B------:R-:W-:Y:S01]  /*33d0*/  @!P0 FMUL R19, R19, 16777216 ;  /* 0x4b80000013138820 */ /* 0x000fe20000400000 */
[----:B-1----:R-:W-:-:S03]  /*33e0*/  FMUL R35, R35, R32 ;  /* 0x0000002023237220 */ /* 0x002fc60000400000 */
[----:B------:R-:W-:Y:S01]  /*33f0*/  MUFU.RCP R18, R18 ;  /* 0x0000001200127308 */ /* 0x000fe20000001000 */
[----:B0-----:R-:W-:-:S07]  /*3400*/  FMUL R32, R22, R29 ;  /* 0x0000001d16207220 */ /* 0x001fce0000400000 */
[----:B------:R-:W0:Y:S08]  /*3410*/  MUFU.RCP R29, R16 ;  /* 0x00000010001d7308 */ /* 0x000e300000001000 */
[----:B------:R-:W1:Y:S08]  /*3420*/  MUFU.RCP R17, R17 ;  /* 0x0000001100117308 */ /* 0x000e700000001000 */
[----:B------:R-:W2:Y:S01]  /*3430*/  MUFU.RCP R19, R19 ;  /* 0x0000001300137308 */ /* 0x000ea20000001000 */
[----:B------:R-:W-:Y:S01]  /*3440*/  @!P1 FMUL R23, R23, 16777216 ;  /* 0x4b80000017179820 */ /* 0x000fe20000400000 */
[----:B------:R-:W-:Y:S01]  /*3450*/  @!P4 FMUL R28, R28, 16777216 ;  /* 0x4b8000001c1cc820 */ /* 0x000fe20000400000 */
[----:B------:R-:W-:Y:S01]  /*3460*/  @!P0 FMUL R4, R4, 16777216 ;  /* 0x4b80000004048820 */ /* 0x000fe20000400000 */
[----:B0-----:R-:W-:Y:S01]  /*3470*/  FMUL R24, R29, R24 ;  /* 0x000000181d187220 */ /* 0x001fe20000400000 */
[----:B------:R-:W-:Y:S01]  /*3480*/  FMUL R8, R18, R23 ;  /* 0x0000001712087220 */ /* 0x000fe20000400000 */
[----:B------:R-:W-:Y:S01]  /*3490*/  FMUL R22, R49, R26 ;  /* 0x0000001a31167220 */ /* 0x000fe20000400000 */
[----:B-1----:R-:W-:Y:S01]  /*34a0*/  FMUL R29, R17, R28 ;  /* 0x0000001c111d7220 */ /* 0x002fe20000400000 */
[----:B------:R-:W-:Y:S01]  /*34b0*/  FMUL R26, R24, R15 ;  /* 0x0000000f181a7220 */ /* 0x000fe20000400000 */
[----:B------:R0:W1:Y:S01]  /*34c0*/  MUFU.RCP R31, R10 ;  /* 0x0000000a001f7308 */ /* 0x0000620000001000 */
[----:B------:R-:W-:Y:S01]  /*34d0*/  FMUL R24, R8, R13 ;  /* 0x0000000d08187220 */ /* 0x000fe20000400000 */
[----:B------:R-:W-:Y:S01]  /*34e0*/  CS2R R8, SRZ ;  /* 0x0000000000087805 */ /* 0x000fe2000001ff00 */
[----:B------:R-:W-:-:S04]  /*34f0*/  IMAD.WIDE R70, R2, 0x4, R70 ;  /* 0x0000000402467825 */ /* 0x000fc800078e0246 */
[----:B--2---:R-:W-:Y:S01]  /*3500*/  FMUL R23, R19, R4 ;  /* 0x0000000413177220 */ /* 0x004fe20000400000 */
[----:B------:R-:W-:Y:S01]  /*3510*/  FMUL R4, R40, R25 ;  /* 0x0000001928047220 */ /* 0x000fe20000400000 */
[----:B0-----:R-:W-:Y:S01]  /*3520*/  CS2R R10, SRZ ;  /* 0x00000000000a7805 */ /* 0x001fe2000001ff00 */
[----:B------:R-:W-:Y:S01]  /*3530*/  FMUL R25, R29, R14 ;  /* 0x0000000e1d197220 */ /* 0x000fe20000400000 */
[----:B------:R-:W-:Y:S01]  /*3540*/  FMUL R23, R23, R12 ;  /* 0x0000000c17177220 */ /* 0x000fe20000400000 */
[----:B------:R-:W-:Y:S02]  /*3550*/  CS2R R12, SRZ ;  /* 0x00000000000c7805 */ /* 0x000fe4000001ff00 */
[----:B------:R-:W-:Y:S01]  /*3560*/  CS2R R14, SRZ ;  /* 0x00000000000e7805 */ /* 0x000fe2000001ff00 */
[----:B------:R-:W-:Y:S01]  /*3570*/  IMAD.WIDE R68, R2, 0x4, R68 ;  /* 0x0000000402447825 */ /* 0x000fe200078e0244 */
[----:B------:R-:W2:Y:S03]  /*3580*/  @!P6 LDG.E.EL.128 R8, desc[UR4][R70.64+-0x700] ;  /* 0xfff900044608e981 */ /* 0x000ea6000c2e1d00 */
[----:B-1----:R-:W-:Y:S01]  /*3590*/  FMUL R30, R31, R30 ;  /* 0x0000001e1f1e7220 */ /* 0x002fe20000400000 */
[----:B------:R-:W0:Y:S01]  /*35a0*/  LDC.64 R18, c[0x0][0x250] ;  /* 0x00009400ff127b82 */ /* 0x000e220000000a00 */
[----:B------:R-:W3:Y:S02]  /*35b0*/  @!P6 LDG.E.EL.128 R12, desc[UR4][R68.64+-0x700] ;  /* 0xfff90004440ce981 */ /* 0x000ee4000c2e1d00 */
[----:B------:R-:W-:-:S05]  /*35c0*/  FMUL R39, R30, R39 ;  /* 0x000000271e277220 */ /* 0x000fca0000400000 */
[----:B------:R-:W1:Y:S01]  /*35d0*/  LDC.64 R30, c[0x0][0x258] ;  /* 0x00009600ff1e7b82 */ /* 0x000e620000000a00 */
[----:B------:R-:W-:Y:S01]  /*35e0*/  ISETP.NE.AND P2, PT, R51, RZ, PT ;  /* 0x000000ff3300720c */ /* 0x000fe20003f45270 */
[----:B0-----:R-:W-:Y:S01]  /*35f0*/  IMAD.WIDE R28, R2, 0x4, R18 ;  /* 0x00000004021c7825 */ /* 0x001fe200078e0212 */
[----:B--2---:R-:W-:Y:S02]  /*3600*/  SEL R16, R11, RZ, !P6 ;  /* 0x000000ff0b107207 */ /* 0x004fe40007000000 */
[----:B------:R-:W-:Y:S02]  /*3610*/  SEL R11, R10, RZ, !P6 ;  /* 0x000000ff0a0b7207 */ /* 0x000fe40007000000 */
[----:B------:R-:W-:Y:S02]  /*3620*/  SEL R10, R9, RZ, !P6 ;  /* 0x000000ff090a7207 */ /* 0x000fe40007000000 */
[----:B---3--:R-:W-:Y:S02]  /*3630*/  SEL R15, R15, RZ, !P6 ;  /* 0x000000ff0f0f7207 */ /* 0x008fe40007000000 */
[----:B------:R-:W-:-:S02]  /*3640*/  SEL R14, R14, RZ, !P6 ;  /* 0x000000ff0e0e7207 */ /* 0x000fc40007000000 */
[----:B------:R-:W-:Y:S02]  /*3650*/  SEL R13, R13, RZ, !P6 ;  /* 0x000000ff0d0d7207 */ /* 0x000fe40007000000 */
[----:B------:R-:W-:Y:S02]  /*3660*/  SEL R9, R8, RZ, !P6 ;  /* 0x000000ff08097207 */ /* 0x000fe40007000000 */
[----:B------:R-:W-:Y:S01]  /*3670*/  SEL R12, R12, RZ, !P6 ;  /* 0x000000ff0c0c7207 */ /* 0x000fe20007000000 */
[----:B------:R-:W-:Y:S01]  /*3680*/  FFMA R23, R16, R23, R15 ;  /* 0x0000001710177223 */ /* 0x000fe2000000000f */
[----:B------:R-:W-:Y:S01]  /*3690*/  FFMA R24, R11, R24, R14 ;  /* 0x000000180b187223 */ /* 0x000fe2000000000e */
[----:B------:R-:W-:Y:S01]  /*36a0*/  FFMA R25, R10, R25, R13 ;  /* 0x000000190a197223 */ /* 0x000fe2000000000d */
[----:B------:R-:W-:Y:S01]  /*36b0*/  CS2R R10, SRZ ;  /* 0x00000000000a7805 */ /* 0x000fe2000001ff00 */
[----:B------:R-:W-:Y:S01]  /*36c0*/  FFMA R26, R9, R26, R12 ;  /* 0x0000001a091a7223 */ /* 0x000fe2000000000c */
[----:B------:R-:W-:Y:S01]  /*36d0*/  CS2R R8, SRZ ;  /* 0x0000000000087805 */ /* 0x000fe2000001ff00 */
[----:B-1----:R-:W-:Y:S01]  /*36e0*/  IMAD.WIDE R16, R3, 0x4, R30 ;  /* 0x0000000403107825 */ /* 0x002fe200078e021e */
[----:B------:R-:W-:-:S02]  /*36f0*/  CS2R R12, SRZ ;  /* 0x00000000000c7805 */ /* 0x000fc4000001ff00 */
[----:B------:R-:W-:Y:S01]  /*3700*/  CS2R R14, SRZ ;  /* 0x00000000000e7805 */ /* 0x000fe2000001ff00 */
[----:B------:R-:W-:Y:S01]  /*3710*/  IMAD.WIDE R30, R2, 0x4, R30 ;  /* 0x00000004021e7825 */ /* 0x000fe200078e021e */
[----:B------:R-:W2:Y:S04]  /*3720*/  @!P2 LDG.E.EL.128 R8, desc[UR4][R28.64+-0x200] ;  /* 0xfffe00041c08a981 */ /* 0x000ea8000c2e1d00 */
[----:B------:R-:W3:Y:S01]  /*3730*/  @!P2 LDG.E.EL.128 R12, desc[UR4][R30.64+-0x200] ;  /* 0xfffe00041e0ca981 */ /* 0x000ee2000c2e1d00 */
[----:B------:R-:W-:-:S04]  /*3740*/  IMAD.WIDE R18, R3, 0x4, R18 ;  /* 0x0000000403127825 */ /* 0x000fc800078e0212 */
[----:B------:R-:W-:Y:S01]  /*3750*/  FMUL R36, R35, R36 ;  /* 0x0000002423247220 */ /* 0x000fe20000400000 */
[----:B------:R-:W-:Y:S01]  /*3760*/  FMUL R38, R43, R38 ;  /* 0x000000262b267220 */ /* 0x000fe20000400000 */
[----:B------:R-:W-:Y:S01]  /*3770*/  FMUL R41, R32, R41 ;  /* 0x0000002920297220 */ /* 0x000fe20000400000 */
[----:B--2---:R-:W-:Y:S02]  /*3780*/  SEL R10, R10, RZ, !P2 ;  /* 0x000000ff0a0a7207 */ /* 0x004fe40005000000 */
[----:B---3--:R-:W-:Y:S02]  /*3790*/  SEL R3, R14, RZ, !P2 ;  /* 0x000000ff0e037207 */ /* 0x008fe40005000000 */
[----:B------:R-:W-:Y:S02]  /*37a0*/  SEL R2, R11, RZ, !P2 ;  /* 0x000000ff0b027207 */ /* 0x000fe40005000000 */
[----:B------:R-:W-:Y:S01]  /*37b0*/  SEL R15, R15, RZ, !P2 ;  /* 0x000000ff0f0f7207 */ /* 0x000fe20005000000 */
[----:B------:R-:W-:Y:S01]  /*37c0*/  FFMA R39, R10, R39, R3 ;  /* 0x000000270a277223 */ /* 0x000fe20000000003 */
[----:B------:R-:W-:-:S02]  /*37d0*/  SEL R9, R9, RZ, !P2 ;  /* 0x000000ff09097207 */ /* 0x000fc40005000000 */
[----:B------:R-:W-:Y:S02]  /*37e0*/  SEL R10, R13, RZ, !P2 ;  /* 0x000000ff0d0a7207 */ /* 0x000fe40005000000 */
[----:B------:R-:W-:Y:S02]  /*37f0*/  SEL R3, R8, RZ, !P2 ;  /* 0x000000ff08037207 */ /* 0x000fe40005000000 */
[----:B------:R-:W-:Y:S01]  /*3800*/  SEL R12, R12, RZ, !P2 ;  /* 0x000000ff0c0c7207 */ /* 0x000fe20005000000 */
[----:B------:R-:W-:Y:S01]  /*3810*/  FFMA R2, R2, R41, R15 ;  /* 0x0000002902027223 */ /* 0x000fe2000000000f */
[----:B------:R-:W-:Y:S01]  /*3820*/  FFMA R38, R9, R38, R10 ;  /* 0x0000002609267223 */ /* 0x000fe2000000000a */
[----:B------:R-:W-:Y:S02]  /*3830*/  CS2R R8, SRZ ;  /* 0x0000000000087805 */ /* 0x000fe4000001ff00 */
[----:B------:R-:W-:Y:S01]  /*3840*/  CS2R R10, SRZ ;  /* 0x00000000000a7805 */ /* 0x000fe2000001ff00 */
[----:B------:R-:W-:Y:S01]  /*3850*/  FFMA R36, R3, R36, R12 ;  /* 0x0000002403247223 */ /* 0x000fe2000000000c */
[----:B------:R-:W-:-:S02]  /*3860*/  CS2R R12, SRZ ;  /* 0x00000000000c7805 */ /* 0x000fc4000001ff00 */
[----:B------:R-:W-:Y:S02]  /*3870*/  CS2R R14, SRZ ;  /* 0x00000000000e7805 */ /* 0x000fe4000001ff00 */
[----:B------:R-:W2:Y:S04]  /*3880*/  @!P5 LDG.E.EL.128 R8, desc[UR4][R18.64+-0x200] ;  /* 0xfffe00041208d981 */ /* 0x000ea8000c2e1d00 */
[----:B------:R0:W3:Y:S01]  /*3890*/  @!P5 LDG.E.EL.128 R12, desc[UR4][R16.64+-0x200] ;  /* 0xfffe0004100cd981 */ /* 0x0000e2000c2e1d00 */
[----:B------:R-:W-:-:S04]  /*38a0*/  FSETP.GEU.AND P0, PT, R62, RZ, PT ;  /* 0x000000ff3e00720b */ /* 0x000fc80003f0e000 */
[----:B------:R-:W-:Y:S02]  /*38b0*/  FSEL R62, R62, RZ, P0 ;  /* 0x000000ff3e3e7208 */ /* 0x000fe40000000000 */
[----:B------:R-:W-:-:S04]  /*38c0*/  FSETP.GEU.AND P0, PT, R26, RZ, PT ;  /* 0x000000ff1a00720b */ /* 0x000fc80003f0e000 */
[----:B0-----:R-:W-:Y:S01]  /*38d0*/  FSEL R16, R26, RZ, P0 ;  /* 0x000000ff1a107208 */ /* 0x001fe20000000000 */
[----:B------:R-:W-:-:S04]  /*38e0*/  FADD R20, R20, -R61 ;  /* 0x8000003d14147221 */ /* 0x000fc80000000000 */
[----:B------:R-:W-:Y:S01]  /*38f0*/  FMUL R20, R21, R20 ;  /* 0x0000001415147220 */ /* 0x000fe20000400000 */
[----:B------:R-:W-:Y:S01]  /*3900*/  ISETP.NE.AND P1, PT, R66, RZ, PT ;  /* 0x000000ff4200720c */ /* 0x000fe20003f25270 */
[----:B------:R-:W-:Y:S01]  /*3910*/  FMUL R27, R42, R27 ;  /* 0x0000001b2a1b7220 */ /* 0x000fe20000400000 */
[----:B------:R-:W-:Y:S02]  /*3920*/  ISETP.NE.AND P4, PT, R67, RZ, PT ;  /* 0x000000ff4300720c */ /* 0x000fe40003f85270 */
[----:B--2---:R-:W-:Y:S02]  /*3930*/  SEL R3, R10, RZ, !P5 ;  /* 0x000000ff0a037207 */ /* 0x004fe40006800000 */
[----:B---3--:R-:W-:-:S05]  /*3940*/  SEL R14, R14, RZ, !P5 ;  /* 0x000000ff0e0e7207 */ /* 0x008fca0006800000 */
[----:B------:R-:W-:Y:S01]  /*3950*/  FFMA R22, R3, R22, R14 ;  /* 0x0000001603167223 */ /* 0x000fe2000000000e */
[----:B------:R-:W-:-:S04]  /*3960*/  SHF.R.U32.HI R3, RZ, 0x3, R48 ;  /* 0x00000003ff037819 */ /* 0x000fc80000011630 */
[----:B------:R-:W-:-:S04]  /*3970*/  LOP3.LUT R3, R3, 0x1, RZ, 0xc0, !PT ;  /* 0x0000000103037812 */ /* 0x000fc800078ec0ff */
[----:B------:R-:W-:Y:S02]  /*3980*/  ISETP.NE.U32.AND P0, PT, R3, 0x1, PT ;  /* 0x000000010300780c */ /* 0x000fe40003f05070 */
[----:B------:R-:W-:Y:S02]  /*3990*/  SHF.R.U32.HI R3, RZ, 0x2, R48 ;  /* 0x00000002ff037819 */ /* 0x000fe40000011630 */
[----:B------:R-:W-:Y:S02]  /*39a0*/  FSEL R64, R64, RZ, P0 ;  /* 0x000000ff40407208 */ /* 0x000fe40000000000 */
[----:B------:R-:W-:Y:S02]  /*39b0*/  FSETP.GEU.AND P0, PT, R25, RZ, PT ;  /* 0x000000ff1900720b */ /* 0x000fe40003f0e000 */
[----:B------:R-:W-:Y:S02]  /*39c0*/  LOP3.LUT R3, R3, 0x1, RZ, 0xc0, !PT ;  /* 0x0000000103037812 */ /* 0x000fe400078ec0ff */
[----:B------:R-:W-:-:S02]  /*39d0*/  FSEL R17, R25, RZ, P0 ;  /* 0x000000ff19117208 */ /* 0x000fc40000000000 */
[----:B------:R-:W-:Y:S02]  /*39e0*/  ISETP.NE.U32.AND P0, PT, R3, 0x1, PT ;  /* 0x000000010300780c */ /* 0x000fe40003f05070 */
[----:B------:R-:W-:Y:S02]  /*39f0*/  SHF.R.U32.HI R3, RZ, 0x1, R48 ;  /* 0x00000001ff037819 */ /* 0x000fe40000011630 */
[----:B------:R-:W-:Y:S02]  /*3a00*/  SEL R9, R9, RZ, !P5 ;  /* 0x000000ff09097207 */ /* 0x000fe40006800000 */
[----:B------:R-:W-:Y:S02]  /*3a10*/  SEL R10, R13, RZ, !P5 ;  /* 0x000000ff0d0a7207 */ /* 0x000fe40006800000 */
[----:B------:R-:W-:Y:S02]  /*3a20*/  FSEL R65, R65, RZ, P0 ;  /* 0x000000ff41417208 */ /* 0x000fe40000000000 */
[----:B------:R-:W-:-:S02]  /*3a30*/  FSETP.GEU.AND P0, PT, R24, RZ, PT ;  /* 0x000000ff1800720b */ /* 0x000fc40003f0e000 */
[----:B------:R-:W-:Y:S01]  /*3a40*/  LOP3.LUT R3, R3, 0x1, RZ, 0xc0, !PT ;  /* 0x0000000103037812 */ /* 0x000fe200078ec0ff */
[----:B------:R-:W-:Y:S01]  /*3a50*/  FFMA R4, R9, R4, R10 ;  /* 0x0000000409047223 */ /* 0x000fe2000000000a */
[----:B------:R-:W-:Y:S02]  /*3a60*/  FSEL R18, R24, RZ, P0 ;  /* 0x000000ff18127208 */ /* 0x000fe40000000000 */
[----:B------:R-:W-:Y:S02]  /*3a70*/  SEL R9, R8, RZ, !P5 ;  /* 0x000000ff08097207 */ /* 0x000fe40006800000 */
[----:B------:R-:W-:Y:S02]  /*3a80*/  SEL R12, R12, RZ, !P5 ;  /* 0x000000ff0c0c7207 */ /* 0x000fe40006800000 */
[----:B------:R-:W-:Y:S02]  /*3a90*/  ISETP.NE.U32.AND P0, PT, R3, 0x1, PT ;  /* 0x000000010300780c */ /* 0x000fe40003f05070 */
[----:B------:R-:W-:Y:S01]  /*3aa0*/  SHF.R.U32.HI R3, RZ, 0xf, R48 ;  /* 0x0000000fff037819 */ /* 0x000fe20000011630 */
[----:B------:R-:W-:Y:S01]  /*3ab0*/  FFMA R20, R9, R20, R12 ;  /* 0x0000001409147223 */ /* 0x000fe2000000000c */
[----:B------:R-:W-:Y:S01]  /*3ac0*/  FSEL R57, R57, RZ, P0 ;  /* 0x000000ff39397208 */ /* 0x000fe20000000000 */
[----:B------:R-:W0:Y:S01]  /*3ad0*/  LDC.64 R8, c[0x0][0x2b0] ;  /* 0x0000ac00ff087b82 */ /* 0x000e220000000a00 */
[----:B------:R-:W-:-:S02]  /*3ae0*/  FSETP.GEU.AND P0, PT, R23, RZ, PT ;  /* 0x000000ff1700720b */ /* 0x000fc40003f0e000 */
[----:B------:R-:W-:Y:S02]  /*3af0*/  SEL R28, R11, RZ, !P5 ;  /* 0x000000ff0b1c7207 */ /* 0x000fe40006800000 */
[----:B------:R-:W-:Y:S02]  /*3b00*/  SEL R15, R15, RZ, !P5 ;  /* 0x000000ff0f0f7207 */ /* 0x000fe40006800000 */
[----:B------:R-:W-:Y:S02]  /*3b10*/  LOP3.LUT R3, R3, 0x1, RZ, 0xc0, !PT ;  /* 0x0000000103037812 */ /* 0x000fe400078ec0ff */
[----:B------:R-:W-:Y:S01]  /*3b20*/  FSEL R19, R23, RZ, P0 ;  /* 0x000000ff17137208 */ /* 0x000fe20000000000 */
[----:B------:R-:W-:Y:S01]  /*3b30*/  FFMA R27, R28, R27, R15 ;  /* 0x0000001b1c1b7223 */ /* 0x000fe2000000000f */
[----:B------:R-:W-:Y:S02]  /*3b40*/  @P6 FSEL R16, R64, RZ, P1 ;  /* 0x000000ff40106208 */ /* 0x000fe40000800000 */
[----:B------:R-:W-:-:S02]  /*3b50*/  @P6 FSEL R17, R65, RZ, P1 ;  /* 0x000000ff41116208 */ /* 0x000fc40000800000 */
[----:B------:R-:W-:Y:S02]  /*3b60*/  @P6 FSEL R18, R57, RZ, P1 ;  /* 0x000000ff39126208 */ /* 0x000fe40000800000 */
[----:B------:R-:W-:Y:S02]  /*3b70*/  FSETP.GEU.AND P0, PT, R20, RZ, PT ;  /* 0x000000ff1400720b */ /* 0x000fe40003f0e000 */
[----:B------:R-:W-:Y:S02]  /*3b80*/  @P6 FSEL R19, R62, RZ, P1 ;  /* 0x000000ff3e136208 */ /* 0x000fe40000800000 */
[----:B------:R-:W-:Y:S02]  /*3b90*/  FSETP.GEU.AND P6, PT, R4, RZ, PT ;  /* 0x000000ff0400720b */ /* 0x000fe40003fce000 */
[----:B------:R-:W-:Y:S02]  /*3ba0*/  ISETP.NE.U32.AND P1, PT, R3, 0x1, PT ;  /* 0x000000010300780c */ /* 0x000fe40003f25070 */
[----:B------:R-:W-:-:S02]  /*3bb0*/  SHF.R.U32.HI R3, RZ, 0xe, R48 ;  /* 0x0000000eff037819 */ /* 0x000fc40000011630 */
[----:B------:R-:W-:Y:S02]  /*3bc0*/  @!P5 FSEL R44, R20, RZ, P0 ;  /* 0x000000ff142cd208 */ /* 0x000fe40000000000 */
[----:B------:R-:W-:Y:S02]  /*3bd0*/  FSETP.GEU.AND P0, PT, R22, RZ, PT ;  /* 0x000000ff1600720b */ /* 0x000fe40003f0e000 */
[----:B------:R-:W-:Y:S02]  /*3be0*/  @!P5 FSEL R45, R4, RZ, P6 ;  /* 0x000000ff042dd208 */ /* 0x000fe40003000000 */
[----:B------:R-:W-:Y:S02]  /*3bf0*/  FSETP.GEU.AND P6, PT, R27, RZ, PT ;  /* 0x000000ff1b00720b */ /* 0x000fe40003fce000 */
[----:B------:R-:W-:Y:S02]  /*3c00*/  LOP3.LUT R3, R3, 0x1, RZ, 0xc0, !PT ;  /* 0x0000000103037812 */ /* 0x000fe400078ec0ff */
[----:B------:R-:W-:-:S02]  /*3c10*/  @!P5 FSEL R46, R22, RZ, P0 ;  /* 0x000000ff162ed208 */ /* 0x000fc40000000000 */
[----:B------:R-:W-:Y:S02]  /*3c20*/  FSETP.GEU.AND P0, PT, R36, RZ, PT ;  /* 0x000000ff2400720b */ /* 0x000fe40003f0e000 */
[----:B------:R-:W-:Y:S02]  /*3c30*/  @!P5 FSEL R47, R27, RZ, P6 ;  /* 0x000000ff1b2fd208 */ /* 0x000fe40003000000 */
[----:B------:R-:W-:Y:S02]  /*3c40*/  ISETP.NE.U32.AND P5, PT, R3, 0x1, PT ;  /* 0x000000010300780c */ /* 0x000fe40003fa5070 */
[----:B------:R-:W-:Y:S02]  /*3c50*/  SHF.R.U32.HI R3, RZ, 0xd, R48 ;  /* 0x0000000dff037819 */ /* 0x000fe40000011630 */
[----:B------:R-:W-:Y:S02]  /*3c60*/  FSETP.GEU.AND P6, PT, R38, RZ, PT ;  /* 0x000000ff2600720b */ /* 0x000fe40003fce000 */
[----:B------:R-:W-:-:S02]  /*3c70*/  @!P2 FSEL R16, R36, RZ, P0 ;  /* 0x000000ff2410a208 */ /* 0x000fc40000000000 */
[----:B------:R-:W-:Y:S02]  /*3c80*/  FSETP.GEU.AND P0, PT, R39, RZ, PT ;  /* 0x000000ff2700720b */ /* 0x000fe40003f0e000 */
[----:B------:R-:W-:Y:S02]  /*3c90*/  LOP3.LUT R3, R3, 0x1, RZ, 0xc0, !PT ;  /* 0x0000000103037812 */ /* 0x000fe400078ec0ff */
[----:B------:R-:W-:Y:S02]  /*3ca0*/  SHF.R.U32.HI R10, RZ, 0x8, R48 ;  /* 0x00000008ff0a7819 */ /* 0x000fe40000011630 */
[----:B------:R-:W-:Y:S02]  /*3cb0*/  @!P2 FSEL R17, R38, RZ, P6 ;  /* 0x000000ff2611a208 */ /* 0x000fe40003000000 */
[----:B------:R-:W-:Y:S02]  /*3cc0*/  @!P2 FSEL R18, R39, RZ, P0 ;  /* 0x000000ff2712a208 */ /* 0x000fe40000000000 */
[----:B------:R-:W-:-:S02]  /*3cd0*/  FSETP.GEU.AND P6, PT, R2, RZ, PT ;  /* 0x000000ff0200720b */ /* 0x000fc40003fce000 */
[----:B------:R-:W-:Y:S02]  /*3ce0*/  ISETP.NE.U32.AND P0, PT, R3, 0x1, PT ;  /* 0x000000010300780c */ /* 0x000fe40003f05070 */
[----:B------:R-:W-:Y:S02]  /*3cf0*/  LOP3.LUT R10, R10, 0x1, RZ, 0xc0, !PT ;  /* 0x000000010a0a7812 */ /* 0x000fe400078ec0ff */
[--C-:B------:R-:W-:Y:S02]  /*3d00*/  SHF.R.U32.HI R4, RZ, 0x9, R48.reuse ;  /* 0x00000009ff047819 */ /* 0x100fe40000011630 */
[----:B------:R-:W-:Y:S02]  /*3d10*/  SHF.R.U32.HI R3, RZ, 0xa, R48 ;  /* 0x0000000aff037819 */ /* 0x000fe40000011630 */
[----:B------:R-:W-:Y:S02]  /*3d20*/  @!P2 FSEL R19, R2, RZ, P6 ;  /* 0x000000ff0213a208 */ /* 0x000fe40003000000 */
[----:B------:R-:W-:-:S02]  /*3d30*/  ISETP.NE.U32.AND P2, PT, R10, 0x1, PT ;  /* 0x000000010a00780c */ /* 0x000fc40003f45070 */
[----:B------:R-:W-:Y:S02]  /*3d40*/  LOP3.LUT R4, R4, 0x1, RZ, 0xc0, !PT ;  /* 0x0000000104047812 */ /* 0x000fe400078ec0ff */
[--C-:B------:R-:W-:Y:S02]  /*3d50*/  SHF.R.U32.HI R2, RZ, 0xb, R48.reuse ;  /* 0x0000000bff027819 */ /* 0x100fe40000011630 */
[----:B------:R-:W-:Y:S02]  /*3d60*/  LOP3.LUT R3, R3, 0x1, RZ, 0xc0, !PT ;  /* 0x0000000103037812 */ /* 0x000fe400078ec0ff */
[----:B------:R-:W-:Y:S02]  /*3d70*/  SHF.R.U32.HI R48, RZ, 0xc, R48 ;  /* 0x0000000cff307819 */ /* 0x000fe40000011630 */
[----:B------:R-:W-:Y:S02]  /*3d80*/  @!P3 FSEL R44, R6, RZ, P2 ;  /* 0x000000ff062cb208 */ /* 0x000fe40001000000 */
[----:B------:R-:W-:-:S02]  /*3d90*/  ISETP.NE.U32.AND P6, PT, R4, 0x1, PT ;  /* 0x000000010400780c */ /* 0x000fc40003fc5070 */
[----:B------:R-:W-:Y:S02]  /*3da0*/  ISETP.NE.U32.AND P2, PT, R3, 0x1, PT ;  /* 0x000000010300780c */ /* 0x000fe40003f45070 */
[----:B------:R-:W-:Y:S02]  /*3db0*/  LOP3.LUT R2, R2, 0x1, RZ, 0xc0, !PT ;  /* 0x0000000102027812 */ /* 0x000fe400078ec0ff */
[----:B------:R-:W-:Y:S02]  /*3dc0*/  LOP3.LUT R48, R48, 0x1, RZ, 0xc0, !PT ;  /* 0x0000000130307812 */ /* 0x000fe400078ec0ff */
[----:B------:R-:W-:Y:S02]  /*3dd0*/  @!P3 FSEL R45, R7, RZ, P6 ;  /* 0x000000ff072db208 */ /* 0x000fe40003000000 */
[----:B------:R-:W-:Y:S02]  /*3de0*/  @!P3 FSEL R46, R37, RZ, P2 ;  /* 0x000000ff252eb208 */ /* 0x000fe40001000000 */
[----:B------:R-:W-:-:S02]  /*3df0*/  ISETP.NE.U32.AND P6, PT, R2, 0x1, PT ;  /* 0x000000010200780c */ /* 0x000fc40003fc5070 */
[----:B------:R-:W-:Y:S01]  /*3e00*/  ISETP.NE.U32.AND P2, PT, R48, 0x1, PT ;  /* 0x000000013000780c */ /* 0x000fe20003f45070 */
[----:B0-----:R-:W-:Y:S01]  /*3e10*/  IMAD.WIDE R2, R0, 0x4, R8 ;  /* 0x0000000400027825 */ /* 0x001fe200078e0208 */
[----:B------:R-:W-:Y:S02]  /*3e20*/  @!P4 FSEL R19, R54, RZ, P1 ;  /* 0x000000ff3613c208 */ /* 0x000fe40000800000 */
[----:B------:R-:W-:Y:S02]  /*3e30*/  @!P3 FSEL R47, R5, RZ, P6 ;  /* 0x000000ff052fb208 */ /* 0x000fe40003000000 */
[----:B------:R-:W-:Y:S02]  /*3e40*/  @!P4 FSEL R16, R53, RZ, P2 ;  /* 0x000000ff3510c208 */ /* 0x000fe40001000000 */
[----:B------:R-:W-:Y:S02]  /*3e50*/  @!P4 FSEL R17, R52, RZ, P0 ;  /* 0x000000ff3411c208 */ /* 0x000fe40000000000 */
[----:B------:R-:W-:Y:S01]  /*3e60*/  @!P4 FSEL R18, R55, RZ, P5 ;  /* 0x000000ff3712c208 */ /* 0x000fe20002800000 */
[----:B------:R-:W-:Y:S04]  /*3e70*/  STG.E.128 desc[UR4][R2.64], R44 ;  /* 0x0000002c02007986 */ /* 0x000fe8000c101d04 */
[----:B------:R-:W-:Y:S01]  /*3e80*/  STG.E.128 desc[UR4][R2.64+0x800], R16 ;  /* 0x0008001002007986 */ /* 0x000fe2000c101d04 */
[----:B------:R-:W-:Y:S05]  /*3e90*/  EXIT ;  /* 0x000000000000794d */ /* 0x000fea0003800000 */
.L_x_0:
[----:B------:R-:W-:-:S00]  /*3ea0*/  BRA `(.L_x_0) ;  /* 0xfffffffc00fc7947 */ /* 0x000fc0000383ffff */
[----:B------:R-:W-:-:S00]  /*3eb0*/  NOP ;  /* 0x0000000000007918 */ /* 0x000fc00000000000 */
        /* <DEDUP_REMOVED lines=12> */
.L_x_1:


//--------------------- .nv.global.init           --------------------------
	.section	.nv.global.init,"aw",@progbits
.nv.global.init:
	.type		_$_str,@object
	.size		_$_str,(_$_str_$_2 - _$_str)
_$_str:
        /*0000*/ 	.byte	0x5f, 0x5f, 0x43, 0x55, 0x44, 0x41, 0x5f, 0x46, 0x54, 0x5a, 0x00
	.type		_$_str_$_2,@object
	.size		_$_str_$_2,(.L_1 - _$_str_$_2)
_$_str_$_2:
        /*000b*/ 	.byte	0x5f, 0x5f, 0x43, 0x55, 0x44, 0x41, 0x5f, 0x50, 0x52, 0x45, 0x43, 0x5f, 0x53, 0x51, 0x52, 0x54
        /*001b*/ 	.byte	0x00
.L_1:


//--------------------- .nv.constant0.triton_poi_fused_cat_53 --------------------------
	.section	.nv.constant0.triton_poi_fused_cat_53,"a",@progbits
	.sectionflags	@""
	.align	4
.nv.constant0.triton_poi_fused_cat_53:
	.zero		700
